//
// Generated by NVIDIA NVVM Compiler
//
// Compiler Build ID: CL-36424714
// Cuda compilation tools, release 13.0, V13.0.88
// Based on NVVM 20.0.0
//

.version 9.0
.target sm_100
.address_size 64

	// .globl	_ZN13CaptionEngine4CUDA16kernel_text_glowEPjPKjiifjf
.global .align 4 .b8 __cudart_i2opi_f[24] = {65, 144, 67, 60, 153, 149, 98, 219, 192, 221, 52, 245, 209, 87, 39, 252, 41, 21, 68, 78, 110, 131, 249, 162};

.visible .entry _ZN13CaptionEngine4CUDA16kernel_text_glowEPjPKjiifjf(
	.param .u64 .ptr .align 1 _ZN13CaptionEngine4CUDA16kernel_text_glowEPjPKjiifjf_param_0,
	.param .u64 .ptr .align 1 _ZN13CaptionEngine4CUDA16kernel_text_glowEPjPKjiifjf_param_1,
	.param .u32 _ZN13CaptionEngine4CUDA16kernel_text_glowEPjPKjiifjf_param_2,
	.param .u32 _ZN13CaptionEngine4CUDA16kernel_text_glowEPjPKjiifjf_param_3,
	.param .f32 _ZN13CaptionEngine4CUDA16kernel_text_glowEPjPKjiifjf_param_4,
	.param .u32 _ZN13CaptionEngine4CUDA16kernel_text_glowEPjPKjiifjf_param_5,
	.param .f32 _ZN13CaptionEngine4CUDA16kernel_text_glowEPjPKjiifjf_param_6
)
{
	.reg .pred 	%p<9>;
	.reg .b32 	%r<117>;
	.reg .b32 	%f<149>;
	.reg .b64 	%rd<23>;

	ld.param.u64 	%rd2, [_ZN13CaptionEngine4CUDA16kernel_text_glowEPjPKjiifjf_param_0];
	ld.param.u64 	%rd3, [_ZN13CaptionEngine4CUDA16kernel_text_glowEPjPKjiifjf_param_1];
	ld.param.u32 	%r25, [_ZN13CaptionEngine4CUDA16kernel_text_glowEPjPKjiifjf_param_2];
	ld.param.u32 	%r28, [_ZN13CaptionEngine4CUDA16kernel_text_glowEPjPKjiifjf_param_3];
	ld.param.f32 	%f11, [_ZN13CaptionEngine4CUDA16kernel_text_glowEPjPKjiifjf_param_4];
	ld.param.u32 	%r27, [_ZN13CaptionEngine4CUDA16kernel_text_glowEPjPKjiifjf_param_5];
	ld.param.f32 	%f12, [_ZN13CaptionEngine4CUDA16kernel_text_glowEPjPKjiifjf_param_6];
	cvta.to.global.u64 	%rd1, %rd3;
	mov.u32 	%r29, %ctaid.x;
	mov.u32 	%r30, %ntid.x;
	mov.u32 	%r31, %tid.x;
	mad.lo.s32 	%r1, %r29, %r30, %r31;
	mov.u32 	%r32, %ctaid.y;
	mov.u32 	%r33, %ntid.y;
	mov.u32 	%r34, %tid.y;
	mad.lo.s32 	%r35, %r32, %r33, %r34;
	setp.ge.s32 	%p1, %r1, %r25;
	setp.ge.s32 	%p2, %r35, %r28;
	or.pred  	%p3, %p1, %p2;
	@%p3 bra 	$L__BB0_11;
	mad.lo.s32 	%r3, %r25, %r35, %r1;
	mul.wide.s32 	%rd4, %r3, 4;
	add.s64 	%rd5, %rd1, %rd4;
	ld.global.u32 	%r4, [%rd5];
	cvt.rzi.s32.f32 	%r5, %f11;
	neg.s32 	%r6, %r5;
	setp.lt.s32 	%p4, %r5, 0;
	mov.f32 	%f146, 0f00000000;
	@%p4 bra 	$L__BB0_10;
	add.s32 	%r36, %r25, -1;
	cvt.rn.f32.s32 	%f1, %r36;
	add.s32 	%r37, %r28, -1;
	cvt.rn.f32.u32 	%f2, %r37;
	shl.b32 	%r38, %r5, 1;
	and.b32  	%r7, %r5, 1;
	sub.s32 	%r8, 1, %r5;
	and.b32  	%r39, %r38, -4;
	neg.s32 	%r9, %r39;
	sub.s32 	%r10, %r1, %r5;
	mov.f32 	%f146, 0f00000000;
	mov.u32 	%r111, %r6;
$L__BB0_3:
	setp.lt.u32 	%p5, %r5, 2;
	add.s32 	%r40, %r111, %r35;
	cvt.rn.f32.s32 	%f15, %r40;
	max.f32 	%f16, %f15, 0f00000000;
	min.f32 	%f17, %f16, %f2;
	cvt.rzi.s32.f32 	%r41, %f17;
	mul.lo.s32 	%r12, %r41, %r25;
	mul.lo.s32 	%r13, %r111, %r111;
	mov.u32 	%r116, %r6;
	@%p5 bra 	$L__BB0_7;
	mov.u32 	%r112, %r10;
	mov.u32 	%r113, %r9;
	mov.u32 	%r114, %r8;
$L__BB0_5:
	.pragma "nounroll";
	add.s32 	%r42, %r114, -1;
	cvt.rn.f32.s32 	%f18, %r112;
	max.f32 	%f19, %f18, 0f00000000;
	min.f32 	%f20, %f19, %f1;
	cvt.rzi.s32.f32 	%r43, %f20;
	add.s32 	%r44, %r43, %r12;
	mul.wide.s32 	%rd6, %r44, 4;
	add.s64 	%rd7, %rd1, %rd6;
	ld.global.u8 	%r45, [%rd7+3];
	cvt.rn.f32.u32 	%f21, %r45;
	div.rn.f32 	%f22, %f21, 0f437F0000;
	mad.lo.s32 	%r46, %r42, %r42, %r13;
	cvt.rn.f32.u32 	%f23, %r46;
	sqrt.rn.f32 	%f24, %f23;
	div.rn.f32 	%f25, %f24, %f11;
	mov.f32 	%f26, 0f3F800000;
	sub.f32 	%f27, %f26, %f25;
	max.f32 	%f28, %f27, 0f00000000;
	fma.rn.f32 	%f29, %f22, %f28, %f146;
	add.s32 	%r47, %r114, 2;
	add.s32 	%r48, %r112, 1;
	cvt.rn.f32.s32 	%f30, %r48;
	max.f32 	%f31, %f30, 0f00000000;
	min.f32 	%f32, %f31, %f1;
	cvt.rzi.s32.f32 	%r49, %f32;
	add.s32 	%r50, %r49, %r12;
	mul.wide.s32 	%rd8, %r50, 4;
	add.s64 	%rd9, %rd1, %rd8;
	ld.global.u8 	%r51, [%rd9+3];
	cvt.rn.f32.u32 	%f33, %r51;
	div.rn.f32 	%f34, %f33, 0f437F0000;
	mul.lo.s32 	%r52, %r114, %r114;
	add.s32 	%r53, %r52, %r13;
	cvt.rn.f32.u32 	%f35, %r53;
	sqrt.rn.f32 	%f36, %f35;
	div.rn.f32 	%f37, %f36, %f11;
	sub.f32 	%f38, %f26, %f37;
	max.f32 	%f39, %f38, 0f00000000;
	fma.rn.f32 	%f40, %f34, %f39, %f29;
	add.s32 	%r54, %r52, %r114;
	add.s32 	%r55, %r114, %r54;
	add.s32 	%r56, %r112, 2;
	cvt.rn.f32.s32 	%f41, %r56;
	max.f32 	%f42, %f41, 0f00000000;
	min.f32 	%f43, %f42, %f1;
	cvt.rzi.s32.f32 	%r57, %f43;
	add.s32 	%r58, %r57, %r12;
	mul.wide.s32 	%rd10, %r58, 4;
	add.s64 	%rd11, %rd1, %rd10;
	ld.global.u8 	%r59, [%rd11+3];
	cvt.rn.f32.u32 	%f44, %r59;
	div.rn.f32 	%f45, %f44, 0f437F0000;
	add.s32 	%r60, %r55, %r13;
	add.s32 	%r61, %r60, 1;
	cvt.rn.f32.u32 	%f46, %r61;
	sqrt.rn.f32 	%f47, %f46;
	div.rn.f32 	%f48, %f47, %f11;
	sub.f32 	%f49, %f26, %f48;
	max.f32 	%f50, %f49, 0f00000000;
	fma.rn.f32 	%f51, %f45, %f50, %f40;
	add.s32 	%r62, %r112, 3;
	cvt.rn.f32.s32 	%f52, %r62;
	max.f32 	%f53, %f52, 0f00000000;
	min.f32 	%f54, %f53, %f1;
	cvt.rzi.s32.f32 	%r63, %f54;
	add.s32 	%r64, %r63, %r12;
	mul.wide.s32 	%rd12, %r64, 4;
	add.s64 	%rd13, %rd1, %rd12;
	ld.global.u8 	%r65, [%rd13+3];
	cvt.rn.f32.u32 	%f55, %r65;
	div.rn.f32 	%f56, %f55, 0f437F0000;
	mad.lo.s32 	%r66, %r47, %r47, %r13;
	cvt.rn.f32.u32 	%f57, %r66;
	sqrt.rn.f32 	%f58, %f57;
	div.rn.f32 	%f59, %f58, %f11;
	sub.f32 	%f60, %f26, %f59;
	max.f32 	%f61, %f60, 0f00000000;
	fma.rn.f32 	%f146, %f56, %f61, %f51;
	add.s32 	%r114, %r114, 4;
	add.s32 	%r113, %r113, 4;
	add.s32 	%r112, %r112, 4;
	setp.ne.s32 	%p6, %r113, 0;
	@%p6 bra 	$L__BB0_5;
	add.s32 	%r116, %r114, -1;
$L__BB0_7:
	setp.eq.s32 	%p7, %r7, 0;
	@%p7 bra 	$L__BB0_9;
	add.s32 	%r67, %r116, %r1;
	cvt.rn.f32.s32 	%f62, %r67;
	max.f32 	%f63, %f62, 0f00000000;
	min.f32 	%f64, %f63, %f1;
	cvt.rzi.s32.f32 	%r68, %f64;
	add.s32 	%r69, %r68, %r12;
	mul.wide.s32 	%rd14, %r69, 4;
	add.s64 	%rd15, %rd1, %rd14;
	ld.global.u8 	%r70, [%rd15+3];
	cvt.rn.f32.u32 	%f65, %r70;
	div.rn.f32 	%f66, %f65, 0f437F0000;
	mul.lo.s32 	%r71, %r116, %r116;
	add.s32 	%r72, %r71, %r13;
	cvt.rn.f32.u32 	%f67, %r72;
	sqrt.rn.f32 	%f68, %f67;
	div.rn.f32 	%f69, %f68, %f11;
	mov.f32 	%f70, 0f3F800000;
	sub.f32 	%f71, %f70, %f69;
	max.f32 	%f72, %f71, 0f00000000;
	fma.rn.f32 	%f73, %f66, %f72, %f146;
	add.s32 	%r73, %r71, %r116;
	add.s32 	%r74, %r116, %r73;
	add.s32 	%r75, %r67, 1;
	cvt.rn.f32.s32 	%f74, %r75;
	max.f32 	%f75, %f74, 0f00000000;
	min.f32 	%f76, %f75, %f1;
	cvt.rzi.s32.f32 	%r76, %f76;
	add.s32 	%r77, %r76, %r12;
	mul.wide.s32 	%rd16, %r77, 4;
	add.s64 	%rd17, %rd1, %rd16;
	ld.global.u8 	%r78, [%rd17+3];
	cvt.rn.f32.u32 	%f77, %r78;
	div.rn.f32 	%f78, %f77, 0f437F0000;
	add.s32 	%r79, %r74, %r13;
	add.s32 	%r80, %r79, 1;
	cvt.rn.f32.u32 	%f79, %r80;
	sqrt.rn.f32 	%f80, %f79;
	div.rn.f32 	%f81, %f80, %f11;
	sub.f32 	%f82, %f70, %f81;
	max.f32 	%f83, %f82, 0f00000000;
	fma.rn.f32 	%f146, %f78, %f83, %f73;
	add.s32 	%r116, %r116, 2;
$L__BB0_9:
	add.s32 	%r81, %r116, %r1;
	cvt.rn.f32.s32 	%f84, %r81;
	max.f32 	%f85, %f84, 0f00000000;
	min.f32 	%f86, %f85, %f1;
	cvt.rzi.s32.f32 	%r82, %f86;
	add.s32 	%r83, %r82, %r12;
	mul.wide.s32 	%rd18, %r83, 4;
	add.s64 	%rd19, %rd1, %rd18;
	ld.global.u8 	%r84, [%rd19+3];
	cvt.rn.f32.u32 	%f87, %r84;
	div.rn.f32 	%f88, %f87, 0f437F0000;
	mad.lo.s32 	%r85, %r116, %r116, %r13;
	cvt.rn.f32.u32 	%f89, %r85;
	sqrt.rn.f32 	%f90, %f89;
	div.rn.f32 	%f91, %f90, %f11;
	mov.f32 	%f92, 0f3F800000;
	sub.f32 	%f93, %f92, %f91;
	max.f32 	%f94, %f93, 0f00000000;
	fma.rn.f32 	%f146, %f88, %f94, %f146;
	add.s32 	%r24, %r111, 1;
	setp.ne.s32 	%p8, %r111, %r5;
	mov.u32 	%r111, %r24;
	@%p8 bra 	$L__BB0_3;
$L__BB0_10:
	and.b32  	%r86, %r27, 255;
	cvt.rn.f32.u32 	%f95, %r86;
	div.rn.f32 	%f96, %f95, 0f437F0000;
	shr.u32 	%r87, %r27, 8;
	and.b32  	%r88, %r87, 255;
	cvt.rn.f32.u32 	%f97, %r88;
	div.rn.f32 	%f98, %f97, 0f437F0000;
	shr.u32 	%r89, %r27, 16;
	and.b32  	%r90, %r89, 255;
	cvt.rn.f32.u32 	%f99, %r90;
	div.rn.f32 	%f100, %f99, 0f437F0000;
	shr.u32 	%r91, %r27, 24;
	cvt.rn.f32.u32 	%f101, %r91;
	div.rn.f32 	%f102, %f101, 0f437F0000;
	mul.f32 	%f103, %f12, %f146;
	max.f32 	%f104, %f103, 0f00000000;
	min.f32 	%f105, %f104, 0f3F800000;
	mul.f32 	%f106, %f96, %f105;
	mov.f32 	%f107, 0f3F800000;
	sub.f32 	%f108, %f107, %f106;
	and.b32  	%r92, %r4, 255;
	cvt.rn.f32.u32 	%f109, %r92;
	div.rn.f32 	%f110, %f109, 0f437F0000;
	sub.f32 	%f111, %f107, %f110;
	mul.f32 	%f112, %f111, %f108;
	sub.f32 	%f113, %f107, %f112;
	mul.f32 	%f114, %f98, %f105;
	sub.f32 	%f115, %f107, %f114;
	shr.u32 	%r93, %r4, 8;
	and.b32  	%r94, %r93, 255;
	cvt.rn.f32.u32 	%f116, %r94;
	div.rn.f32 	%f117, %f116, 0f437F0000;
	sub.f32 	%f118, %f107, %f117;
	mul.f32 	%f119, %f118, %f115;
	sub.f32 	%f120, %f107, %f119;
	mul.f32 	%f121, %f100, %f105;
	sub.f32 	%f122, %f107, %f121;
	shr.u32 	%r95, %r4, 16;
	and.b32  	%r96, %r95, 255;
	cvt.rn.f32.u32 	%f123, %r96;
	div.rn.f32 	%f124, %f123, 0f437F0000;
	sub.f32 	%f125, %f107, %f124;
	mul.f32 	%f126, %f125, %f122;
	sub.f32 	%f127, %f107, %f126;
	mul.f32 	%f128, %f102, %f105;
	shr.u32 	%r97, %r4, 24;
	cvt.rn.f32.u32 	%f129, %r97;
	div.rn.f32 	%f130, %f129, 0f437F0000;
	max.f32 	%f131, %f130, %f128;
	max.f32 	%f132, %f113, 0f00000000;
	min.f32 	%f133, %f132, 0f3F800000;
	mul.f32 	%f134, %f133, 0f437F0000;
	cvt.rzi.u32.f32 	%r98, %f134;
	max.f32 	%f135, %f120, 0f00000000;
	min.f32 	%f136, %f135, 0f3F800000;
	mul.f32 	%f137, %f136, 0f437F0000;
	cvt.rzi.u32.f32 	%r99, %f137;
	max.f32 	%f138, %f127, 0f00000000;
	min.f32 	%f139, %f138, 0f3F800000;
	mul.f32 	%f140, %f139, 0f437F0000;
	cvt.rzi.u32.f32 	%r100, %f140;
	max.f32 	%f141, %f131, 0f00000000;
	min.f32 	%f142, %f141, 0f3F800000;
	mul.f32 	%f143, %f142, 0f437F0000;
	cvt.rzi.u32.f32 	%r101, %f143;
	shl.b32 	%r102, %r101, 24;
	shl.b32 	%r103, %r100, 16;
	and.b32  	%r104, %r103, 16711680;
	or.b32  	%r105, %r104, %r102;
	shl.b32 	%r106, %r99, 8;
	and.b32  	%r107, %r106, 65280;
	or.b32  	%r108, %r105, %r107;
	and.b32  	%r109, %r98, 255;
	or.b32  	%r110, %r108, %r109;
	cvta.to.global.u64 	%rd20, %rd2;
	mul.wide.s32 	%rd21, %r3, 4;
	add.s64 	%rd22, %rd20, %rd21;
	st.global.u32 	[%rd22], %r110;
$L__BB0_11:
	ret;

}
	// .globl	_ZN13CaptionEngine4CUDA13kernel_glitchEPjPKjiiffj
.visible .entry _ZN13CaptionEngine4CUDA13kernel_glitchEPjPKjiiffj(
	.param .u64 .ptr .align 1 _ZN13CaptionEngine4CUDA13kernel_glitchEPjPKjiiffj_param_0,
	.param .u64 .ptr .align 1 _ZN13CaptionEngine4CUDA13kernel_glitchEPjPKjiiffj_param_1,
	.param .u32 _ZN13CaptionEngine4CUDA13kernel_glitchEPjPKjiiffj_param_2,
	.param .u32 _ZN13CaptionEngine4CUDA13kernel_glitchEPjPKjiiffj_param_3,
	.param .f32 _ZN13CaptionEngine4CUDA13kernel_glitchEPjPKjiiffj_param_4,
	.param .f32 _ZN13CaptionEngine4CUDA13kernel_glitchEPjPKjiiffj_param_5,
	.param .u32 _ZN13CaptionEngine4CUDA13kernel_glitchEPjPKjiiffj_param_6
)
{
	.reg .pred 	%p<5>;
	.reg .b32 	%r<88>;
	.reg .b32 	%f<27>;
	.reg .b64 	%rd<16>;

	ld.param.u64 	%rd3, [_ZN13CaptionEngine4CUDA13kernel_glitchEPjPKjiiffj_param_0];
	ld.param.u64 	%rd4, [_ZN13CaptionEngine4CUDA13kernel_glitchEPjPKjiiffj_param_1];
	ld.param.u32 	%r6, [_ZN13CaptionEngine4CUDA13kernel_glitchEPjPKjiiffj_param_2];
	ld.param.u32 	%r8, [_ZN13CaptionEngine4CUDA13kernel_glitchEPjPKjiiffj_param_3];
	ld.param.f32 	%f1, [_ZN13CaptionEngine4CUDA13kernel_glitchEPjPKjiiffj_param_4];
	ld.param.f32 	%f2, [_ZN13CaptionEngine4CUDA13kernel_glitchEPjPKjiiffj_param_5];
	ld.param.u32 	%r7, [_ZN13CaptionEngine4CUDA13kernel_glitchEPjPKjiiffj_param_6];
	cvta.to.global.u64 	%rd1, %rd3;
	cvta.to.global.u64 	%rd2, %rd4;
	mov.u32 	%r10, %ctaid.x;
	mov.u32 	%r11, %ntid.x;
	mov.u32 	%r12, %tid.x;
	mad.lo.s32 	%r1, %r10, %r11, %r12;
	mov.u32 	%r13, %ctaid.y;
	mov.u32 	%r14, %ntid.y;
	mov.u32 	%r15, %tid.y;
	mad.lo.s32 	%r16, %r13, %r14, %r15;
	setp.ge.s32 	%p1, %r1, %r6;
	setp.ge.s32 	%p2, %r16, %r8;
	or.pred  	%p3, %p1, %p2;
	@%p3 bra 	$L__BB1_4;
	mul.lo.s32 	%r3, %r6, %r16;
	add.s32 	%r4, %r3, %r1;
	mul.f32 	%f3, %f2, 0f42700000;
	cvt.rzi.u32.f32 	%r17, %f3;
	add.s32 	%r18, %r17, %r7;
	shr.u32 	%r19, %r18, 17;
	xor.b32  	%r20, %r19, %r18;
	mul.lo.s32 	%r21, %r20, -312814405;
	shr.u32 	%r22, %r21, 11;
	xor.b32  	%r23, %r22, %r21;
	mul.lo.s32 	%r24, %r23, -1404298415;
	shr.u32 	%r25, %r24, 15;
	xor.b32  	%r26, %r25, %r24;
	mul.lo.s32 	%r27, %r26, 830770091;
	shr.u32 	%r28, %r27, 14;
	xor.b32  	%r29, %r28, %r27;
	add.s32 	%r30, %r29, %r16;
	shr.u32 	%r31, %r30, 17;
	xor.b32  	%r32, %r31, %r30;
	mul.lo.s32 	%r33, %r32, -312814405;
	shr.u32 	%r34, %r33, 11;
	xor.b32  	%r35, %r34, %r33;
	mul.lo.s32 	%r36, %r35, -1404298415;
	shr.u32 	%r37, %r36, 15;
	xor.b32  	%r38, %r37, %r36;
	mul.lo.s32 	%r39, %r38, 830770091;
	shr.u32 	%r40, %r39, 14;
	xor.b32  	%r5, %r40, %r39;
	and.b32  	%r41, %r5, 16777215;
	cvt.rn.f32.u32 	%f4, %r41;
	mul.f32 	%f5, %f4, 0f33800000;
	mul.f32 	%f6, %f1, 0f3E4CCCCD;
	setp.leu.f32 	%p4, %f5, %f6;
	@%p4 bra 	$L__BB1_3;
	mul.wide.s32 	%rd13, %r4, 4;
	add.s64 	%rd14, %rd2, %rd13;
	ld.global.u32 	%r87, [%rd14];
	add.s64 	%rd15, %rd1, %rd13;
	st.global.u32 	[%rd15], %r87;
	bra.uni 	$L__BB1_4;
$L__BB1_3:
	add.s32 	%r42, %r5, 1;
	shr.u32 	%r43, %r42, 17;
	xor.b32  	%r44, %r43, %r42;
	mul.lo.s32 	%r45, %r44, -312814405;
	shr.u32 	%r46, %r45, 11;
	xor.b32  	%r47, %r46, %r45;
	mul.lo.s32 	%r48, %r47, -1404298415;
	shr.u32 	%r49, %r48, 15;
	xor.b32  	%r50, %r49, %r48;
	mul.lo.s32 	%r51, %r50, 830770091;
	shr.u32 	%r52, %r51, 14;
	and.b32  	%r53, %r51, 16777215;
	xor.b32  	%r54, %r53, %r52;
	cvt.rn.f32.u32 	%f7, %r54;
	mul.f32 	%f8, %f7, 0f33800000;
	fma.rn.f32 	%f9, %f8, 0f40000000, 0fBF800000;
	mul.f32 	%f10, %f9, 0f42480000;
	mul.f32 	%f11, %f1, %f10;
	cvt.rzi.s32.f32 	%r55, %f11;
	add.s32 	%r56, %r5, 2;
	shr.u32 	%r57, %r56, 17;
	xor.b32  	%r58, %r57, %r56;
	mul.lo.s32 	%r59, %r58, -312814405;
	shr.u32 	%r60, %r59, 11;
	xor.b32  	%r61, %r60, %r59;
	mul.lo.s32 	%r62, %r61, -1404298415;
	shr.u32 	%r63, %r62, 15;
	xor.b32  	%r64, %r63, %r62;
	mul.lo.s32 	%r65, %r64, 830770091;
	shr.u32 	%r66, %r65, 14;
	and.b32  	%r67, %r65, 16777215;
	xor.b32  	%r68, %r67, %r66;
	cvt.rn.f32.u32 	%f12, %r68;
	mul.f32 	%f13, %f12, 0f33800000;
	fma.rn.f32 	%f14, %f13, 0f40000000, 0fBF800000;
	mul.f32 	%f15, %f14, 0f40A00000;
	mul.f32 	%f16, %f1, %f15;
	cvt.rzi.s32.f32 	%r69, %f16;
	add.s32 	%r70, %r55, %r1;
	add.s32 	%r71, %r70, %r69;
	cvt.rn.f32.s32 	%f17, %r71;
	add.s32 	%r72, %r6, -1;
	cvt.rn.f32.s32 	%f18, %r72;
	max.f32 	%f19, %f17, 0f00000000;
	min.f32 	%f20, %f19, %f18;
	cvt.rzi.s32.f32 	%r73, %f20;
	cvt.rn.f32.s32 	%f21, %r70;
	max.f32 	%f22, %f21, 0f00000000;
	min.f32 	%f23, %f22, %f18;
	cvt.rzi.s32.f32 	%r74, %f23;
	sub.s32 	%r75, %r70, %r69;
	cvt.rn.f32.s32 	%f24, %r75;
	max.f32 	%f25, %f24, 0f00000000;
	min.f32 	%f26, %f25, %f18;
	cvt.rzi.s32.f32 	%r76, %f26;
	add.s32 	%r77, %r73, %r3;
	mul.wide.s32 	%rd5, %r77, 4;
	add.s64 	%rd6, %rd2, %rd5;
	ld.global.u8 	%r78, [%rd6];
	add.s32 	%r79, %r74, %r3;
	mul.wide.s32 	%rd7, %r79, 4;
	add.s64 	%rd8, %rd2, %rd7;
	ld.global.u32 	%r80, [%rd8];
	add.s32 	%r81, %r76, %r3;
	mul.wide.s32 	%rd9, %r81, 4;
	add.s64 	%rd10, %rd2, %rd9;
	ld.global.u8 	%r82, [%rd10+2];
	shl.b32 	%r83, %r82, 16;
	and.b32  	%r84, %r80, -16711936;
	or.b32  	%r85, %r84, %r78;
	or.b32  	%r86, %r85, %r83;
	mul.wide.s32 	%rd11, %r4, 4;
	add.s64 	%rd12, %rd1, %rd11;
	st.global.u32 	[%rd12], %r86;
$L__BB1_4:
	ret;

}
	// .globl	_ZN13CaptionEngine4CUDA22kernel_wave_distortionEPjPKjiiffff
.visible .entry _ZN13CaptionEngine4CUDA22kernel_wave_distortionEPjPKjiiffff(
	.param .u64 .ptr .align 1 _ZN13CaptionEngine4CUDA22kernel_wave_distortionEPjPKjiiffff_param_0,
	.param .u64 .ptr .align 1 _ZN13CaptionEngine4CUDA22kernel_wave_distortionEPjPKjiiffff_param_1,
	.param .u32 _ZN13CaptionEngine4CUDA22kernel_wave_distortionEPjPKjiiffff_param_2,
	.param .u32 _ZN13CaptionEngine4CUDA22kernel_wave_distortionEPjPKjiiffff_param_3,
	.param .f32 _ZN13CaptionEngine4CUDA22kernel_wave_distortionEPjPKjiiffff_param_4,
	.param .f32 _ZN13CaptionEngine4CUDA22kernel_wave_distortionEPjPKjiiffff_param_5,
	.param .f32 _ZN13CaptionEngine4CUDA22kernel_wave_distortionEPjPKjiiffff_param_6,
	.param .f32 _ZN13CaptionEngine4CUDA22kernel_wave_distortionEPjPKjiiffff_param_7
)
{
	.local .align 4 .b8 	__local_depot2[28];
	.reg .b64 	%SP;
	.reg .b64 	%SPL;
	.reg .pred 	%p<20>;
	.reg .b32 	%r<98>;
	.reg .b32 	%f<73>;
	.reg .b64 	%rd<47>;
	.reg .b64 	%fd<5>;

	mov.u64 	%SPL, __local_depot2;
	ld.param.u64 	%rd16, [_ZN13CaptionEngine4CUDA22kernel_wave_distortionEPjPKjiiffff_param_0];
	ld.param.u64 	%rd17, [_ZN13CaptionEngine4CUDA22kernel_wave_distortionEPjPKjiiffff_param_1];
	ld.param.u32 	%r31, [_ZN13CaptionEngine4CUDA22kernel_wave_distortionEPjPKjiiffff_param_2];
	ld.param.u32 	%r33, [_ZN13CaptionEngine4CUDA22kernel_wave_distortionEPjPKjiiffff_param_3];
	ld.param.f32 	%f17, [_ZN13CaptionEngine4CUDA22kernel_wave_distortionEPjPKjiiffff_param_4];
	ld.param.f32 	%f18, [_ZN13CaptionEngine4CUDA22kernel_wave_distortionEPjPKjiiffff_param_5];
	ld.param.f32 	%f19, [_ZN13CaptionEngine4CUDA22kernel_wave_distortionEPjPKjiiffff_param_6];
	ld.param.f32 	%f20, [_ZN13CaptionEngine4CUDA22kernel_wave_distortionEPjPKjiiffff_param_7];
	add.u64 	%rd1, %SPL, 0;
	mov.u32 	%r34, %ctaid.x;
	mov.u32 	%r35, %ntid.x;
	mov.u32 	%r36, %tid.x;
	mad.lo.s32 	%r1, %r34, %r35, %r36;
	mov.u32 	%r37, %ctaid.y;
	mov.u32 	%r38, %ntid.y;
	mov.u32 	%r39, %tid.y;
	mad.lo.s32 	%r40, %r37, %r38, %r39;
	setp.ge.s32 	%p1, %r1, %r31;
	setp.ge.s32 	%p2, %r40, %r33;
	or.pred  	%p3, %p1, %p2;
	@%p3 bra 	$L__BB2_18;
	add.f32 	%f1, %f20, %f20;
	cvt.rn.f32.u32 	%f2, %r40;
	mul.f32 	%f21, %f19, %f2;
	fma.rn.f32 	%f3, %f21, 0f40490FDB, %f1;
	mul.f32 	%f22, %f3, 0f3F22F983;
	cvt.rni.s32.f32 	%r93, %f22;
	cvt.rn.f32.s32 	%f23, %r93;
	fma.rn.f32 	%f24, %f23, 0fBFC90FDA, %f3;
	fma.rn.f32 	%f25, %f23, 0fB3A22168, %f24;
	fma.rn.f32 	%f71, %f23, 0fA7C234C5, %f25;
	abs.f32 	%f5, %f3;
	setp.ltu.f32 	%p4, %f5, 0f47CE4780;
	@%p4 bra 	$L__BB2_9;
	setp.neu.f32 	%p5, %f5, 0f7F800000;
	@%p5 bra 	$L__BB2_4;
	mov.f32 	%f28, 0f00000000;
	mul.rn.f32 	%f71, %f3, %f28;
	mov.b32 	%r93, 0;
	bra.uni 	$L__BB2_9;
$L__BB2_4:
	mov.b32 	%r4, %f3;
	shl.b32 	%r42, %r4, 8;
	or.b32  	%r5, %r42, -2147483648;
	mov.b64 	%rd43, 0;
	mov.b32 	%r90, 0;
	mov.u64 	%rd41, __cudart_i2opi_f;
	mov.u64 	%rd42, %rd1;
$L__BB2_5:
	.pragma "nounroll";
	ld.global.nc.u32 	%r43, [%rd41];
	mad.wide.u32 	%rd21, %r43, %r5, %rd43;
	shr.u64 	%rd43, %rd21, 32;
	st.local.u32 	[%rd42], %rd21;
	add.s32 	%r90, %r90, 1;
	add.s64 	%rd42, %rd42, 4;
	add.s64 	%rd41, %rd41, 4;
	setp.ne.s32 	%p6, %r90, 6;
	@%p6 bra 	$L__BB2_5;
	shr.u32 	%r44, %r4, 23;
	st.local.u32 	[%rd1+24], %rd43;
	and.b32  	%r8, %r44, 31;
	and.b32  	%r45, %r44, 224;
	add.s32 	%r46, %r45, -128;
	shr.u32 	%r47, %r46, 5;
	mul.wide.u32 	%rd22, %r47, 4;
	sub.s64 	%rd8, %rd1, %rd22;
	ld.local.u32 	%r91, [%rd8+24];
	ld.local.u32 	%r92, [%rd8+20];
	setp.eq.s32 	%p7, %r8, 0;
	@%p7 bra 	$L__BB2_8;
	shf.l.wrap.b32 	%r91, %r92, %r91, %r8;
	ld.local.u32 	%r48, [%rd8+16];
	shf.l.wrap.b32 	%r92, %r48, %r92, %r8;
$L__BB2_8:
	shr.u32 	%r49, %r91, 30;
	shf.l.wrap.b32 	%r50, %r92, %r91, 2;
	shl.b32 	%r51, %r92, 2;
	shr.u32 	%r52, %r50, 31;
	add.s32 	%r53, %r52, %r49;
	neg.s32 	%r54, %r53;
	setp.lt.s32 	%p8, %r4, 0;
	selp.b32 	%r93, %r54, %r53, %p8;
	xor.b32  	%r55, %r50, %r4;
	shr.s32 	%r56, %r50, 31;
	xor.b32  	%r57, %r56, %r50;
	xor.b32  	%r58, %r56, %r51;
	cvt.u64.u32 	%rd23, %r57;
	shl.b64 	%rd24, %rd23, 32;
	cvt.u64.u32 	%rd25, %r58;
	or.b64  	%rd26, %rd24, %rd25;
	cvt.rn.f64.s64 	%fd1, %rd26;
	mul.f64 	%fd2, %fd1, 0d3BF921FB54442D19;
	cvt.rn.f32.f64 	%f26, %fd2;
	neg.f32 	%f27, %f26;
	setp.lt.s32 	%p9, %r55, 0;
	selp.f32 	%f71, %f27, %f26, %p9;
$L__BB2_9:
	mul.rn.f32 	%f29, %f71, %f71;
	and.b32  	%r60, %r93, 1;
	setp.eq.b32 	%p10, %r60, 1;
	selp.f32 	%f30, 0f3F800000, %f71, %p10;
	fma.rn.f32 	%f31, %f29, %f30, 0f00000000;
	fma.rn.f32 	%f32, %f29, 0f37CBAC00, 0fBAB607ED;
	selp.f32 	%f33, %f32, 0fB94D4153, %p10;
	selp.f32 	%f34, 0f3D2AAABB, 0f3C0885E4, %p10;
	fma.rn.f32 	%f35, %f33, %f29, %f34;
	selp.f32 	%f36, 0fBEFFFFFF, 0fBE2AAAA8, %p10;
	fma.rn.f32 	%f37, %f35, %f29, %f36;
	fma.rn.f32 	%f38, %f37, %f31, %f30;
	and.b32  	%r61, %r93, 2;
	setp.eq.s32 	%p11, %r61, 0;
	mov.f32 	%f39, 0f00000000;
	sub.f32 	%f40, %f39, %f38;
	selp.f32 	%f41, %f38, %f40, %p11;
	mul.f32 	%f9, %f17, %f41;
	cvt.rn.f32.s32 	%f10, %r1;
	mul.f32 	%f42, %f19, %f10;
	fma.rn.f32 	%f11, %f42, 0f40490FDB, %f1;
	mul.f32 	%f43, %f11, 0f3F22F983;
	cvt.rni.s32.f32 	%r97, %f43;
	cvt.rn.f32.s32 	%f44, %r97;
	fma.rn.f32 	%f45, %f44, 0fBFC90FDA, %f11;
	fma.rn.f32 	%f46, %f44, 0fB3A22168, %f45;
	fma.rn.f32 	%f72, %f44, 0fA7C234C5, %f46;
	abs.f32 	%f13, %f11;
	setp.ltu.f32 	%p12, %f13, 0f47CE4780;
	@%p12 bra 	$L__BB2_17;
	setp.neu.f32 	%p13, %f13, 0f7F800000;
	@%p13 bra 	$L__BB2_12;
	mov.f32 	%f49, 0f00000000;
	mul.rn.f32 	%f72, %f11, %f49;
	mov.b32 	%r97, 0;
	bra.uni 	$L__BB2_17;
$L__BB2_12:
	mov.b32 	%r18, %f11;
	shl.b32 	%r63, %r18, 8;
	or.b32  	%r19, %r63, -2147483648;
	mov.b64 	%rd46, 0;
	mov.b32 	%r94, 0;
	mov.u64 	%rd44, __cudart_i2opi_f;
	mov.u64 	%rd45, %rd1;
$L__BB2_13:
	.pragma "nounroll";
	ld.global.nc.u32 	%r64, [%rd44];
	mad.wide.u32 	%rd29, %r64, %r19, %rd46;
	shr.u64 	%rd46, %rd29, 32;
	st.local.u32 	[%rd45], %rd29;
	add.s32 	%r94, %r94, 1;
	add.s64 	%rd45, %rd45, 4;
	add.s64 	%rd44, %rd44, 4;
	setp.ne.s32 	%p14, %r94, 6;
	@%p14 bra 	$L__BB2_13;
	shr.u32 	%r65, %r18, 23;
	st.local.u32 	[%rd1+24], %rd46;
	and.b32  	%r22, %r65, 31;
	and.b32  	%r66, %r65, 224;
	add.s32 	%r67, %r66, -128;
	shr.u32 	%r68, %r67, 5;
	mul.wide.u32 	%rd30, %r68, 4;
	sub.s64 	%rd15, %rd1, %rd30;
	ld.local.u32 	%r95, [%rd15+24];
	ld.local.u32 	%r96, [%rd15+20];
	setp.eq.s32 	%p15, %r22, 0;
	@%p15 bra 	$L__BB2_16;
	shf.l.wrap.b32 	%r95, %r96, %r95, %r22;
	ld.local.u32 	%r69, [%rd15+16];
	shf.l.wrap.b32 	%r96, %r69, %r96, %r22;
$L__BB2_16:
	shr.u32 	%r70, %r95, 30;
	shf.l.wrap.b32 	%r71, %r96, %r95, 2;
	shl.b32 	%r72, %r96, 2;
	shr.u32 	%r73, %r71, 31;
	add.s32 	%r74, %r73, %r70;
	neg.s32 	%r75, %r74;
	setp.lt.s32 	%p16, %r18, 0;
	selp.b32 	%r97, %r75, %r74, %p16;
	xor.b32  	%r76, %r71, %r18;
	shr.s32 	%r77, %r71, 31;
	xor.b32  	%r78, %r77, %r71;
	xor.b32  	%r79, %r77, %r72;
	cvt.u64.u32 	%rd31, %r78;
	shl.b64 	%rd32, %rd31, 32;
	cvt.u64.u32 	%rd33, %r79;
	or.b64  	%rd34, %rd32, %rd33;
	cvt.rn.f64.s64 	%fd3, %rd34;
	mul.f64 	%fd4, %fd3, 0d3BF921FB54442D19;
	cvt.rn.f32.f64 	%f47, %fd4;
	neg.f32 	%f48, %f47;
	setp.lt.s32 	%p17, %r76, 0;
	selp.f32 	%f72, %f48, %f47, %p17;
$L__BB2_17:
	mul.rn.f32 	%f50, %f72, %f72;
	and.b32  	%r81, %r97, 1;
	setp.eq.b32 	%p18, %r81, 1;
	selp.f32 	%f51, 0f3F800000, %f72, %p18;
	fma.rn.f32 	%f52, %f50, %f51, 0f00000000;
	fma.rn.f32 	%f53, %f50, 0f37CBAC00, 0fBAB607ED;
	selp.f32 	%f54, %f53, 0fB94D4153, %p18;
	selp.f32 	%f55, 0f3D2AAABB, 0f3C0885E4, %p18;
	fma.rn.f32 	%f56, %f54, %f50, %f55;
	selp.f32 	%f57, 0fBEFFFFFF, 0fBE2AAAA8, %p18;
	fma.rn.f32 	%f58, %f56, %f50, %f57;
	fma.rn.f32 	%f59, %f58, %f52, %f51;
	and.b32  	%r82, %r97, 2;
	setp.eq.s32 	%p19, %r82, 0;
	mov.f32 	%f60, 0f00000000;
	sub.f32 	%f61, %f60, %f59;
	selp.f32 	%f62, %f59, %f61, %p19;
	add.f32 	%f63, %f9, %f10;
	add.s32 	%r83, %r31, -1;
	cvt.rn.f32.s32 	%f64, %r83;
	max.f32 	%f65, %f63, 0f00000000;
	min.f32 	%f66, %f65, %f64;
	cvt.rzi.s32.f32 	%r84, %f66;
	fma.rn.f32 	%f67, %f18, %f62, %f2;
	add.s32 	%r85, %r33, -1;
	cvt.rn.f32.u32 	%f68, %r85;
	max.f32 	%f69, %f67, 0f00000000;
	min.f32 	%f70, %f69, %f68;
	cvt.rzi.s32.f32 	%r86, %f70;
	mad.lo.s32 	%r87, %r86, %r31, %r84;
	cvta.to.global.u64 	%rd35, %rd17;
	mul.wide.s32 	%rd36, %r87, 4;
	add.s64 	%rd37, %rd35, %rd36;
	ld.global.u32 	%r88, [%rd37];
	mad.lo.s32 	%r89, %r31, %r40, %r1;
	cvta.to.global.u64 	%rd38, %rd16;
	mul.wide.s32 	%rd39, %r89, 4;
	add.s64 	%rd40, %rd38, %rd39;
	st.global.u32 	[%rd40], %r88;
$L__BB2_18:
	ret;

}
	// .globl	_ZN13CaptionEngine4CUDA27kernel_chromatic_aberrationEPjPKjiifff
.visible .entry _ZN13CaptionEngine4CUDA27kernel_chromatic_aberrationEPjPKjiifff(
	.param .u64 .ptr .align 1 _ZN13CaptionEngine4CUDA27kernel_chromatic_aberrationEPjPKjiifff_param_0,
	.param .u64 .ptr .align 1 _ZN13CaptionEngine4CUDA27kernel_chromatic_aberrationEPjPKjiifff_param_1,
	.param .u32 _ZN13CaptionEngine4CUDA27kernel_chromatic_aberrationEPjPKjiifff_param_2,
	.param .u32 _ZN13CaptionEngine4CUDA27kernel_chromatic_aberrationEPjPKjiifff_param_3,
	.param .f32 _ZN13CaptionEngine4CUDA27kernel_chromatic_aberrationEPjPKjiifff_param_4,
	.param .f32 _ZN13CaptionEngine4CUDA27kernel_chromatic_aberrationEPjPKjiifff_param_5,
	.param .f32 _ZN13CaptionEngine4CUDA27kernel_chromatic_aberrationEPjPKjiifff_param_6
)
{
	.reg .pred 	%p<5>;
	.reg .b32 	%r<31>;
	.reg .b32 	%f<35>;
	.reg .b64 	%rd<15>;

	ld.param.u64 	%rd3, [_ZN13CaptionEngine4CUDA27kernel_chromatic_aberrationEPjPKjiifff_param_0];
	ld.param.u64 	%rd4, [_ZN13CaptionEngine4CUDA27kernel_chromatic_aberrationEPjPKjiifff_param_1];
	ld.param.u32 	%r3, [_ZN13CaptionEngine4CUDA27kernel_chromatic_aberrationEPjPKjiifff_param_2];
	ld.param.u32 	%r5, [_ZN13CaptionEngine4CUDA27kernel_chromatic_aberrationEPjPKjiifff_param_3];
	ld.param.f32 	%f7, [_ZN13CaptionEngine4CUDA27kernel_chromatic_aberrationEPjPKjiifff_param_4];
	ld.param.f32 	%f8, [_ZN13CaptionEngine4CUDA27kernel_chromatic_aberrationEPjPKjiifff_param_5];
	ld.param.f32 	%f9, [_ZN13CaptionEngine4CUDA27kernel_chromatic_aberrationEPjPKjiifff_param_6];
	cvta.to.global.u64 	%rd1, %rd3;
	cvta.to.global.u64 	%rd2, %rd4;
	mov.u32 	%r6, %ctaid.x;
	mov.u32 	%r7, %ntid.x;
	mov.u32 	%r8, %tid.x;
	mad.lo.s32 	%r1, %r6, %r7, %r8;
	mov.u32 	%r9, %ctaid.y;
	mov.u32 	%r10, %ntid.y;
	mov.u32 	%r11, %tid.y;
	mad.lo.s32 	%r12, %r9, %r10, %r11;
	setp.ge.s32 	%p1, %r1, %r3;
	setp.ge.s32 	%p2, %r12, %r5;
	or.pred  	%p3, %p1, %p2;
	@%p3 bra 	$L__BB3_4;
	cvt.rn.f32.s32 	%f1, %r1;
	cvt.rn.f32.s32 	%f2, %r3;
	div.rn.f32 	%f10, %f1, %f2;
	cvt.rn.f32.u32 	%f3, %r12;
	cvt.rn.f32.u32 	%f11, %r5;
	div.rn.f32 	%f12, %f3, %f11;
	sub.f32 	%f4, %f10, %f8;
	sub.f32 	%f5, %f12, %f9;
	mul.f32 	%f13, %f5, %f5;
	fma.rn.f32 	%f14, %f4, %f4, %f13;
	sqrt.rn.f32 	%f6, %f14;
	setp.geu.f32 	%p4, %f6, 0f3A83126F;
	@%p4 bra 	$L__BB3_3;
	mad.lo.s32 	%r29, %r3, %r12, %r1;
	mul.wide.s32 	%rd12, %r29, 4;
	add.s64 	%rd13, %rd2, %rd12;
	ld.global.u32 	%r30, [%rd13];
	add.s64 	%rd14, %rd1, %rd12;
	st.global.u32 	[%rd14], %r30;
	bra.uni 	$L__BB3_4;
$L__BB3_3:
	div.rn.f32 	%f15, %f4, %f6;
	div.rn.f32 	%f16, %f5, %f6;
	mul.f32 	%f17, %f7, %f6;
	mul.f32 	%f18, %f17, %f2;
	mul.f32 	%f19, %f15, %f18;
	sub.f32 	%f20, %f1, %f19;
	add.s32 	%r13, %r3, -1;
	cvt.rn.f32.s32 	%f21, %r13;
	max.f32 	%f22, %f20, 0f00000000;
	min.f32 	%f23, %f22, %f21;
	cvt.rzi.s32.f32 	%r14, %f23;
	mul.f32 	%f24, %f16, %f18;
	sub.f32 	%f25, %f3, %f24;
	add.s32 	%r15, %r5, -1;
	cvt.rn.f32.u32 	%f26, %r15;
	max.f32 	%f27, %f25, 0f00000000;
	min.f32 	%f28, %f27, %f26;
	cvt.rzi.s32.f32 	%r16, %f28;
	add.f32 	%f29, %f19, %f1;
	max.f32 	%f30, %f29, 0f00000000;
	min.f32 	%f31, %f30, %f21;
	cvt.rzi.s32.f32 	%r17, %f31;
	add.f32 	%f32, %f24, %f3;
	max.f32 	%f33, %f32, 0f00000000;
	min.f32 	%f34, %f33, %f26;
	cvt.rzi.s32.f32 	%r18, %f34;
	mad.lo.s32 	%r19, %r16, %r3, %r14;
	mul.wide.s32 	%rd5, %r19, 4;
	add.s64 	%rd6, %rd2, %rd5;
	ld.global.u8 	%r20, [%rd6];
	mad.lo.s32 	%r21, %r3, %r12, %r1;
	mul.wide.s32 	%rd7, %r21, 4;
	add.s64 	%rd8, %rd2, %rd7;
	ld.global.u32 	%r22, [%rd8];
	mad.lo.s32 	%r23, %r18, %r3, %r17;
	mul.wide.s32 	%rd9, %r23, 4;
	add.s64 	%rd10, %rd2, %rd9;
	ld.global.u8 	%r24, [%rd10+2];
	shl.b32 	%r25, %r24, 16;
	and.b32  	%r26, %r22, -16711936;
	or.b32  	%r27, %r26, %r20;
	or.b32  	%r28, %r27, %r25;
	add.s64 	%rd11, %rd1, %rd7;
	st.global.u32 	[%rd11], %r28;
$L__BB3_4:
	ret;

}
	// .globl	_ZN13CaptionEngine4CUDA22kernel_blur_horizontalEPjPKjiif
.visible .entry _ZN13CaptionEngine4CUDA22kernel_blur_horizontalEPjPKjiif(
	.param .u64 .ptr .align 1 _ZN13CaptionEngine4CUDA22kernel_blur_horizontalEPjPKjiif_param_0,
	.param .u64 .ptr .align 1 _ZN13CaptionEngine4CUDA22kernel_blur_horizontalEPjPKjiif_param_1,
	.param .u32 _ZN13CaptionEngine4CUDA22kernel_blur_horizontalEPjPKjiif_param_2,
	.param .u32 _ZN13CaptionEngine4CUDA22kernel_blur_horizontalEPjPKjiif_param_3,
	.param .f32 _ZN13CaptionEngine4CUDA22kernel_blur_horizontalEPjPKjiif_param_4
)
{
	.reg .pred 	%p<7>;
	.reg .b32 	%r<86>;
	.reg .b32 	%f<131>;
	.reg .b64 	%rd<13>;

	ld.param.u64 	%rd2, [_ZN13CaptionEngine4CUDA22kernel_blur_horizontalEPjPKjiif_param_0];
	ld.param.u64 	%rd3, [_ZN13CaptionEngine4CUDA22kernel_blur_horizontalEPjPKjiif_param_1];
	ld.param.u32 	%r16, [_ZN13CaptionEngine4CUDA22kernel_blur_horizontalEPjPKjiif_param_2];
	ld.param.u32 	%r17, [_ZN13CaptionEngine4CUDA22kernel_blur_horizontalEPjPKjiif_param_3];
	ld.param.f32 	%f23, [_ZN13CaptionEngine4CUDA22kernel_blur_horizontalEPjPKjiif_param_4];
	cvta.to.global.u64 	%rd1, %rd3;
	mov.u32 	%r19, %ctaid.x;
	mov.u32 	%r20, %ntid.x;
	mov.u32 	%r21, %tid.x;
	mad.lo.s32 	%r1, %r19, %r20, %r21;
	mov.u32 	%r22, %ctaid.y;
	mov.u32 	%r23, %ntid.y;
	mov.u32 	%r24, %tid.y;
	mad.lo.s32 	%r25, %r22, %r23, %r24;
	setp.ge.s32 	%p1, %r1, %r16;
	setp.ge.s32 	%p2, %r25, %r17;
	or.pred  	%p3, %p1, %p2;
	@%p3 bra 	$L__BB4_6;
	mul.f32 	%f25, %f23, 0f40400000;
	cvt.rzi.s32.f32 	%r85, %f25;
	setp.lt.s32 	%p4, %r85, 0;
	mov.f32 	%f126, 0f00000000;
	mov.f32 	%f127, %f126;
	mov.f32 	%f128, %f126;
	mov.f32 	%f129, %f126;
	mov.f32 	%f130, %f126;
	@%p4 bra 	$L__BB4_5;
	add.s32 	%r26, %r16, -1;
	cvt.rn.f32.s32 	%f1, %r26;
	add.f32 	%f26, %f23, %f23;
	mul.f32 	%f2, %f23, %f26;
	mul.lo.s32 	%r4, %r16, %r25;
	sub.s32 	%r82, %r1, %r85;
	cvt.rn.f32.s32 	%f27, %r82;
	max.f32 	%f28, %f27, 0f00000000;
	min.f32 	%f29, %f28, %f1;
	cvt.rzi.s32.f32 	%r27, %f29;
	mul.lo.s32 	%r28, %r85, %r85;
	neg.s32 	%r29, %r28;
	cvt.rn.f32.s32 	%f30, %r29;
	div.rn.f32 	%f31, %f30, %f2;
	fma.rn.f32 	%f32, %f31, 0f3BBB989D, 0f3F000000;
	cvt.sat.f32.f32 	%f33, %f32;
	mov.f32 	%f34, 0f4B400001;
	mov.f32 	%f35, 0f437C0000;
	fma.rm.f32 	%f36, %f33, %f35, %f34;
	add.f32 	%f37, %f36, 0fCB40007F;
	neg.f32 	%f38, %f37;
	fma.rn.f32 	%f39, %f31, 0f3FB8AA3B, %f38;
	fma.rn.f32 	%f40, %f31, 0f32A57060, %f39;
	mov.b32 	%r30, %f36;
	shl.b32 	%r31, %r30, 23;
	mov.b32 	%f41, %r31;
	ex2.approx.ftz.f32 	%f42, %f40;
	mul.f32 	%f43, %f42, %f41;
	add.f32 	%f130, %f43, 0f00000000;
	add.s32 	%r32, %r27, %r4;
	mul.wide.s32 	%rd4, %r32, 4;
	add.s64 	%rd5, %rd1, %rd4;
	ld.global.u32 	%r33, [%rd5];
	and.b32  	%r34, %r33, 255;
	cvt.rn.f32.u32 	%f44, %r34;
	div.rn.f32 	%f45, %f44, 0f437F0000;
	shr.u32 	%r35, %r33, 8;
	and.b32  	%r36, %r35, 255;
	cvt.rn.f32.u32 	%f46, %r36;
	div.rn.f32 	%f47, %f46, 0f437F0000;
	shr.u32 	%r37, %r33, 16;
	and.b32  	%r38, %r37, 255;
	cvt.rn.f32.u32 	%f48, %r38;
	div.rn.f32 	%f49, %f48, 0f437F0000;
	shr.u32 	%r39, %r33, 24;
	cvt.rn.f32.u32 	%f50, %r39;
	div.rn.f32 	%f51, %f50, 0f437F0000;
	fma.rn.f32 	%f126, %f43, %f45, 0f00000000;
	fma.rn.f32 	%f127, %f43, %f47, 0f00000000;
	fma.rn.f32 	%f128, %f43, %f49, 0f00000000;
	fma.rn.f32 	%f129, %f43, %f51, 0f00000000;
	setp.eq.s32 	%p5, %r85, 0;
	@%p5 bra 	$L__BB4_5;
	sub.s32 	%r84, 2, %r85;
	shl.b32 	%r40, %r85, 1;
	neg.s32 	%r83, %r40;
$L__BB4_4:
	add.s32 	%r41, %r84, -1;
	add.s32 	%r42, %r82, 1;
	cvt.rn.f32.s32 	%f52, %r42;
	max.f32 	%f53, %f52, 0f00000000;
	min.f32 	%f54, %f53, %f1;
	cvt.rzi.s32.f32 	%r43, %f54;
	mul.lo.s32 	%r44, %r41, %r41;
	neg.s32 	%r45, %r44;
	cvt.rn.f32.s32 	%f55, %r45;
	div.rn.f32 	%f56, %f55, %f2;
	fma.rn.f32 	%f57, %f56, 0f3BBB989D, 0f3F000000;
	cvt.sat.f32.f32 	%f58, %f57;
	mov.f32 	%f59, 0f4B400001;
	mov.f32 	%f60, 0f437C0000;
	fma.rm.f32 	%f61, %f58, %f60, %f59;
	add.f32 	%f62, %f61, 0fCB40007F;
	neg.f32 	%f63, %f62;
	fma.rn.f32 	%f64, %f56, 0f3FB8AA3B, %f63;
	fma.rn.f32 	%f65, %f56, 0f32A57060, %f64;
	mov.b32 	%r46, %f61;
	shl.b32 	%r47, %r46, 23;
	mov.b32 	%f66, %r47;
	ex2.approx.ftz.f32 	%f67, %f65;
	mul.f32 	%f68, %f67, %f66;
	add.f32 	%f69, %f130, %f68;
	add.s32 	%r48, %r43, %r4;
	mul.wide.s32 	%rd6, %r48, 4;
	add.s64 	%rd7, %rd1, %rd6;
	ld.global.u32 	%r49, [%rd7];
	and.b32  	%r50, %r49, 255;
	cvt.rn.f32.u32 	%f70, %r50;
	div.rn.f32 	%f71, %f70, 0f437F0000;
	shr.u32 	%r51, %r49, 8;
	and.b32  	%r52, %r51, 255;
	cvt.rn.f32.u32 	%f72, %r52;
	div.rn.f32 	%f73, %f72, 0f437F0000;
	shr.u32 	%r53, %r49, 16;
	and.b32  	%r54, %r53, 255;
	cvt.rn.f32.u32 	%f74, %r54;
	div.rn.f32 	%f75, %f74, 0f437F0000;
	shr.u32 	%r55, %r49, 24;
	cvt.rn.f32.u32 	%f76, %r55;
	div.rn.f32 	%f77, %f76, 0f437F0000;
	fma.rn.f32 	%f78, %f68, %f71, %f126;
	fma.rn.f32 	%f79, %f68, %f73, %f127;
	fma.rn.f32 	%f80, %f68, %f75, %f128;
	fma.rn.f32 	%f81, %f68, %f77, %f129;
	add.s32 	%r85, %r85, -2;
	add.s32 	%r82, %r82, 2;
	cvt.rn.f32.s32 	%f82, %r82;
	max.f32 	%f83, %f82, 0f00000000;
	min.f32 	%f84, %f83, %f1;
	cvt.rzi.s32.f32 	%r56, %f84;
	mul.lo.s32 	%r57, %r84, %r85;
	cvt.rn.f32.s32 	%f85, %r57;
	div.rn.f32 	%f86, %f85, %f2;
	fma.rn.f32 	%f87, %f86, 0f3BBB989D, 0f3F000000;
	cvt.sat.f32.f32 	%f88, %f87;
	fma.rm.f32 	%f89, %f88, %f60, %f59;
	add.f32 	%f90, %f89, 0fCB40007F;
	neg.f32 	%f91, %f90;
	fma.rn.f32 	%f92, %f86, 0f3FB8AA3B, %f91;
	fma.rn.f32 	%f93, %f86, 0f32A57060, %f92;
	mov.b32 	%r58, %f89;
	shl.b32 	%r59, %r58, 23;
	mov.b32 	%f94, %r59;
	ex2.approx.ftz.f32 	%f95, %f93;
	mul.f32 	%f96, %f95, %f94;
	add.f32 	%f130, %f69, %f96;
	add.s32 	%r60, %r56, %r4;
	mul.wide.s32 	%rd8, %r60, 4;
	add.s64 	%rd9, %rd1, %rd8;
	ld.global.u32 	%r61, [%rd9];
	and.b32  	%r62, %r61, 255;
	cvt.rn.f32.u32 	%f97, %r62;
	div.rn.f32 	%f98, %f97, 0f437F0000;
	shr.u32 	%r63, %r61, 8;
	and.b32  	%r64, %r63, 255;
	cvt.rn.f32.u32 	%f99, %r64;
	div.rn.f32 	%f100, %f99, 0f437F0000;
	shr.u32 	%r65, %r61, 16;
	and.b32  	%r66, %r65, 255;
	cvt.rn.f32.u32 	%f101, %r66;
	div.rn.f32 	%f102, %f101, 0f437F0000;
	shr.u32 	%r67, %r61, 24;
	cvt.rn.f32.u32 	%f103, %r67;
	div.rn.f32 	%f104, %f103, 0f437F0000;
	fma.rn.f32 	%f126, %f96, %f98, %f78;
	fma.rn.f32 	%f127, %f96, %f100, %f79;
	fma.rn.f32 	%f128, %f96, %f102, %f80;
	fma.rn.f32 	%f129, %f96, %f104, %f81;
	add.s32 	%r84, %r84, 2;
	add.s32 	%r83, %r83, 2;
	setp.ne.s32 	%p6, %r83, 0;
	@%p6 bra 	$L__BB4_4;
$L__BB4_5:
	div.rn.f32 	%f105, %f126, %f130;
	div.rn.f32 	%f106, %f127, %f130;
	div.rn.f32 	%f107, %f128, %f130;
	div.rn.f32 	%f108, %f129, %f130;
	max.f32 	%f109, %f105, 0f00000000;
	min.f32 	%f110, %f109, 0f3F800000;
	mul.f32 	%f111, %f110, 0f437F0000;
	cvt.rzi.u32.f32 	%r68, %f111;
	max.f32 	%f112, %f106, 0f00000000;
	min.f32 	%f113, %f112, 0f3F800000;
	mul.f32 	%f114, %f113, 0f437F0000;
	cvt.rzi.u32.f32 	%r69, %f114;
	max.f32 	%f115, %f107, 0f00000000;
	min.f32 	%f116, %f115, 0f3F800000;
	mul.f32 	%f117, %f116, 0f437F0000;
	cvt.rzi.u32.f32 	%r70, %f117;
	max.f32 	%f118, %f108, 0f00000000;
	min.f32 	%f119, %f118, 0f3F800000;
	mul.f32 	%f120, %f119, 0f437F0000;
	cvt.rzi.u32.f32 	%r71, %f120;
	shl.b32 	%r72, %r71, 24;
	shl.b32 	%r73, %r70, 16;
	and.b32  	%r74, %r73, 16711680;
	or.b32  	%r75, %r74, %r72;
	shl.b32 	%r76, %r69, 8;
	and.b32  	%r77, %r76, 65280;
	or.b32  	%r78, %r75, %r77;
	and.b32  	%r79, %r68, 255;
	or.b32  	%r80, %r78, %r79;
	mad.lo.s32 	%r81, %r16, %r25, %r1;
	cvta.to.global.u64 	%rd10, %rd2;
	mul.wide.s32 	%rd11, %r81, 4;
	add.s64 	%rd12, %rd10, %rd11;
	st.global.u32 	[%rd12], %r80;
$L__BB4_6:
	ret;

}
	// .globl	_ZN13CaptionEngine4CUDA20kernel_blur_verticalEPjPKjiif
.visible .entry _ZN13CaptionEngine4CUDA20kernel_blur_verticalEPjPKjiif(
	.param .u64 .ptr .align 1 _ZN13CaptionEngine4CUDA20kernel_blur_verticalEPjPKjiif_param_0,
	.param .u64 .ptr .align 1 _ZN13CaptionEngine4CUDA20kernel_blur_verticalEPjPKjiif_param_1,
	.param .u32 _ZN13CaptionEngine4CUDA20kernel_blur_verticalEPjPKjiif_param_2,
	.param .u32 _ZN13CaptionEngine4CUDA20kernel_blur_verticalEPjPKjiif_param_3,
	.param .f32 _ZN13CaptionEngine4CUDA20kernel_blur_verticalEPjPKjiif_param_4
)
{
	.reg .pred 	%p<7>;
	.reg .b32 	%r<85>;
	.reg .b32 	%f<131>;
	.reg .b64 	%rd<13>;

	ld.param.u64 	%rd2, [_ZN13CaptionEngine4CUDA20kernel_blur_verticalEPjPKjiif_param_0];
	ld.param.u64 	%rd3, [_ZN13CaptionEngine4CUDA20kernel_blur_verticalEPjPKjiif_param_1];
	ld.param.u32 	%r15, [_ZN13CaptionEngine4CUDA20kernel_blur_verticalEPjPKjiif_param_2];
	ld.param.u32 	%r17, [_ZN13CaptionEngine4CUDA20kernel_blur_verticalEPjPKjiif_param_3];
	ld.param.f32 	%f23, [_ZN13CaptionEngine4CUDA20kernel_blur_verticalEPjPKjiif_param_4];
	cvta.to.global.u64 	%rd1, %rd3;
	mov.u32 	%r18, %ctaid.x;
	mov.u32 	%r19, %ntid.x;
	mov.u32 	%r20, %tid.x;
	mad.lo.s32 	%r1, %r18, %r19, %r20;
	mov.u32 	%r21, %ctaid.y;
	mov.u32 	%r22, %ntid.y;
	mov.u32 	%r23, %tid.y;
	mad.lo.s32 	%r24, %r21, %r22, %r23;
	setp.ge.s32 	%p1, %r1, %r15;
	setp.ge.s32 	%p2, %r24, %r17;
	or.pred  	%p3, %p1, %p2;
	@%p3 bra 	$L__BB5_6;
	mul.f32 	%f25, %f23, 0f40400000;
	cvt.rzi.s32.f32 	%r84, %f25;
	setp.lt.s32 	%p4, %r84, 0;
	mov.f32 	%f126, 0f00000000;
	mov.f32 	%f127, %f126;
	mov.f32 	%f128, %f126;
	mov.f32 	%f129, %f126;
	mov.f32 	%f130, %f126;
	@%p4 bra 	$L__BB5_5;
	add.s32 	%r25, %r17, -1;
	cvt.rn.f32.u32 	%f1, %r25;
	add.f32 	%f26, %f23, %f23;
	mul.f32 	%f2, %f23, %f26;
	sub.s32 	%r81, %r24, %r84;
	cvt.rn.f32.s32 	%f27, %r81;
	max.f32 	%f28, %f27, 0f00000000;
	min.f32 	%f29, %f28, %f1;
	cvt.rzi.s32.f32 	%r26, %f29;
	mul.lo.s32 	%r27, %r84, %r84;
	neg.s32 	%r28, %r27;
	cvt.rn.f32.s32 	%f30, %r28;
	div.rn.f32 	%f31, %f30, %f2;
	fma.rn.f32 	%f32, %f31, 0f3BBB989D, 0f3F000000;
	cvt.sat.f32.f32 	%f33, %f32;
	mov.f32 	%f34, 0f4B400001;
	mov.f32 	%f35, 0f437C0000;
	fma.rm.f32 	%f36, %f33, %f35, %f34;
	add.f32 	%f37, %f36, 0fCB40007F;
	neg.f32 	%f38, %f37;
	fma.rn.f32 	%f39, %f31, 0f3FB8AA3B, %f38;
	fma.rn.f32 	%f40, %f31, 0f32A57060, %f39;
	mov.b32 	%r29, %f36;
	shl.b32 	%r30, %r29, 23;
	mov.b32 	%f41, %r30;
	ex2.approx.ftz.f32 	%f42, %f40;
	mul.f32 	%f43, %f42, %f41;
	add.f32 	%f130, %f43, 0f00000000;
	mad.lo.s32 	%r31, %r26, %r15, %r1;
	mul.wide.s32 	%rd4, %r31, 4;
	add.s64 	%rd5, %rd1, %rd4;
	ld.global.u32 	%r32, [%rd5];
	and.b32  	%r33, %r32, 255;
	cvt.rn.f32.u32 	%f44, %r33;
	div.rn.f32 	%f45, %f44, 0f437F0000;
	shr.u32 	%r34, %r32, 8;
	and.b32  	%r35, %r34, 255;
	cvt.rn.f32.u32 	%f46, %r35;
	div.rn.f32 	%f47, %f46, 0f437F0000;
	shr.u32 	%r36, %r32, 16;
	and.b32  	%r37, %r36, 255;
	cvt.rn.f32.u32 	%f48, %r37;
	div.rn.f32 	%f49, %f48, 0f437F0000;
	shr.u32 	%r38, %r32, 24;
	cvt.rn.f32.u32 	%f50, %r38;
	div.rn.f32 	%f51, %f50, 0f437F0000;
	fma.rn.f32 	%f126, %f43, %f45, 0f00000000;
	fma.rn.f32 	%f127, %f43, %f47, 0f00000000;
	fma.rn.f32 	%f128, %f43, %f49, 0f00000000;
	fma.rn.f32 	%f129, %f43, %f51, 0f00000000;
	setp.eq.s32 	%p5, %r84, 0;
	@%p5 bra 	$L__BB5_5;
	sub.s32 	%r83, 2, %r84;
	shl.b32 	%r39, %r84, 1;
	neg.s32 	%r82, %r39;
$L__BB5_4:
	add.s32 	%r40, %r83, -1;
	add.s32 	%r41, %r81, 1;
	cvt.rn.f32.s32 	%f52, %r41;
	max.f32 	%f53, %f52, 0f00000000;
	min.f32 	%f54, %f53, %f1;
	cvt.rzi.s32.f32 	%r42, %f54;
	mul.lo.s32 	%r43, %r40, %r40;
	neg.s32 	%r44, %r43;
	cvt.rn.f32.s32 	%f55, %r44;
	div.rn.f32 	%f56, %f55, %f2;
	fma.rn.f32 	%f57, %f56, 0f3BBB989D, 0f3F000000;
	cvt.sat.f32.f32 	%f58, %f57;
	mov.f32 	%f59, 0f4B400001;
	mov.f32 	%f60, 0f437C0000;
	fma.rm.f32 	%f61, %f58, %f60, %f59;
	add.f32 	%f62, %f61, 0fCB40007F;
	neg.f32 	%f63, %f62;
	fma.rn.f32 	%f64, %f56, 0f3FB8AA3B, %f63;
	fma.rn.f32 	%f65, %f56, 0f32A57060, %f64;
	mov.b32 	%r45, %f61;
	shl.b32 	%r46, %r45, 23;
	mov.b32 	%f66, %r46;
	ex2.approx.ftz.f32 	%f67, %f65;
	mul.f32 	%f68, %f67, %f66;
	add.f32 	%f69, %f130, %f68;
	mad.lo.s32 	%r47, %r42, %r15, %r1;
	mul.wide.s32 	%rd6, %r47, 4;
	add.s64 	%rd7, %rd1, %rd6;
	ld.global.u32 	%r48, [%rd7];
	and.b32  	%r49, %r48, 255;
	cvt.rn.f32.u32 	%f70, %r49;
	div.rn.f32 	%f71, %f70, 0f437F0000;
	shr.u32 	%r50, %r48, 8;
	and.b32  	%r51, %r50, 255;
	cvt.rn.f32.u32 	%f72, %r51;
	div.rn.f32 	%f73, %f72, 0f437F0000;
	shr.u32 	%r52, %r48, 16;
	and.b32  	%r53, %r52, 255;
	cvt.rn.f32.u32 	%f74, %r53;
	div.rn.f32 	%f75, %f74, 0f437F0000;
	shr.u32 	%r54, %r48, 24;
	cvt.rn.f32.u32 	%f76, %r54;
	div.rn.f32 	%f77, %f76, 0f437F0000;
	fma.rn.f32 	%f78, %f68, %f71, %f126;
	fma.rn.f32 	%f79, %f68, %f73, %f127;
	fma.rn.f32 	%f80, %f68, %f75, %f128;
	fma.rn.f32 	%f81, %f68, %f77, %f129;
	add.s32 	%r84, %r84, -2;
	add.s32 	%r81, %r81, 2;
	cvt.rn.f32.s32 	%f82, %r81;
	max.f32 	%f83, %f82, 0f00000000;
	min.f32 	%f84, %f83, %f1;
	cvt.rzi.s32.f32 	%r55, %f84;
	mul.lo.s32 	%r56, %r83, %r84;
	cvt.rn.f32.s32 	%f85, %r56;
	div.rn.f32 	%f86, %f85, %f2;
	fma.rn.f32 	%f87, %f86, 0f3BBB989D, 0f3F000000;
	cvt.sat.f32.f32 	%f88, %f87;
	fma.rm.f32 	%f89, %f88, %f60, %f59;
	add.f32 	%f90, %f89, 0fCB40007F;
	neg.f32 	%f91, %f90;
	fma.rn.f32 	%f92, %f86, 0f3FB8AA3B, %f91;
	fma.rn.f32 	%f93, %f86, 0f32A57060, %f92;
	mov.b32 	%r57, %f89;
	shl.b32 	%r58, %r57, 23;
	mov.b32 	%f94, %r58;
	ex2.approx.ftz.f32 	%f95, %f93;
	mul.f32 	%f96, %f95, %f94;
	add.f32 	%f130, %f69, %f96;
	mad.lo.s32 	%r59, %r55, %r15, %r1;
	mul.wide.s32 	%rd8, %r59, 4;
	add.s64 	%rd9, %rd1, %rd8;
	ld.global.u32 	%r60, [%rd9];
	and.b32  	%r61, %r60, 255;
	cvt.rn.f32.u32 	%f97, %r61;
	div.rn.f32 	%f98, %f97, 0f437F0000;
	shr.u32 	%r62, %r60, 8;
	and.b32  	%r63, %r62, 255;
	cvt.rn.f32.u32 	%f99, %r63;
	div.rn.f32 	%f100, %f99, 0f437F0000;
	shr.u32 	%r64, %r60, 16;
	and.b32  	%r65, %r64, 255;
	cvt.rn.f32.u32 	%f101, %r65;
	div.rn.f32 	%f102, %f101, 0f437F0000;
	shr.u32 	%r66, %r60, 24;
	cvt.rn.f32.u32 	%f103, %r66;
	div.rn.f32 	%f104, %f103, 0f437F0000;
	fma.rn.f32 	%f126, %f96, %f98, %f78;
	fma.rn.f32 	%f127, %f96, %f100, %f79;
	fma.rn.f32 	%f128, %f96, %f102, %f80;
	fma.rn.f32 	%f129, %f96, %f104, %f81;
	add.s32 	%r83, %r83, 2;
	add.s32 	%r82, %r82, 2;
	setp.ne.s32 	%p6, %r82, 0;
	@%p6 bra 	$L__BB5_4;
$L__BB5_5:
	div.rn.f32 	%f105, %f126, %f130;
	div.rn.f32 	%f106, %f127, %f130;
	div.rn.f32 	%f107, %f128, %f130;
	div.rn.f32 	%f108, %f129, %f130;
	max.f32 	%f109, %f105, 0f00000000;
	min.f32 	%f110, %f109, 0f3F800000;
	mul.f32 	%f111, %f110, 0f437F0000;
	cvt.rzi.u32.f32 	%r67, %f111;
	max.f32 	%f112, %f106, 0f00000000;
	min.f32 	%f113, %f112, 0f3F800000;
	mul.f32 	%f114, %f113, 0f437F0000;
	cvt.rzi.u32.f32 	%r68, %f114;
	max.f32 	%f115, %f107, 0f00000000;
	min.f32 	%f116, %f115, 0f3F800000;
	mul.f32 	%f117, %f116, 0f437F0000;
	cvt.rzi.u32.f32 	%r69, %f117;
	max.f32 	%f118, %f108, 0f00000000;
	min.f32 	%f119, %f118, 0f3F800000;
	mul.f32 	%f120, %f119, 0f437F0000;
	cvt.rzi.u32.f32 	%r70, %f120;
	shl.b32 	%r71, %r70, 24;
	shl.b32 	%r72, %r69, 16;
	and.b32  	%r73, %r72, 16711680;
	or.b32  	%r74, %r73, %r71;
	shl.b32 	%r75, %r68, 8;
	and.b32  	%r76, %r75, 65280;
	or.b32  	%r77, %r74, %r76;
	and.b32  	%r78, %r67, 255;
	or.b32  	%r79, %r77, %r78;
	mad.lo.s32 	%r80, %r15, %r24, %r1;
	cvta.to.global.u64 	%rd10, %rd2;
	mul.wide.s32 	%rd11, %r80, 4;
	add.s64 	%rd12, %rd10, %rd11;
	st.global.u32 	[%rd12], %r79;
$L__BB5_6:
	ret;

}
	// .globl	_ZN13CaptionEngine4CUDA16kernel_compositeEPjPKjS3_iif
.visible .entry _ZN13CaptionEngine4CUDA16kernel_compositeEPjPKjS3_iif(
	.param .u64 .ptr .align 1 _ZN13CaptionEngine4CUDA16kernel_compositeEPjPKjS3_iif_param_0,
	.param .u64 .ptr .align 1 _ZN13CaptionEngine4CUDA16kernel_compositeEPjPKjS3_iif_param_1,
	.param .u64 .ptr .align 1 _ZN13CaptionEngine4CUDA16kernel_compositeEPjPKjS3_iif_param_2,
	.param .u32 _ZN13CaptionEngine4CUDA16kernel_compositeEPjPKjS3_iif_param_3,
	.param .u32 _ZN13CaptionEngine4CUDA16kernel_compositeEPjPKjS3_iif_param_4,
	.param .f32 _ZN13CaptionEngine4CUDA16kernel_compositeEPjPKjS3_iif_param_5
)
{
	.reg .pred 	%p<4>;
	.reg .b32 	%r<41>;
	.reg .b32 	%f<47>;
	.reg .b64 	%rd<11>;

	ld.param.u64 	%rd1, [_ZN13CaptionEngine4CUDA16kernel_compositeEPjPKjS3_iif_param_0];
	ld.param.u64 	%rd2, [_ZN13CaptionEngine4CUDA16kernel_compositeEPjPKjS3_iif_param_1];
	ld.param.u64 	%rd3, [_ZN13CaptionEngine4CUDA16kernel_compositeEPjPKjS3_iif_param_2];
	ld.param.u32 	%r3, [_ZN13CaptionEngine4CUDA16kernel_compositeEPjPKjS3_iif_param_3];
	ld.param.u32 	%r4, [_ZN13CaptionEngine4CUDA16kernel_compositeEPjPKjS3_iif_param_4];
	ld.param.f32 	%f1, [_ZN13CaptionEngine4CUDA16kernel_compositeEPjPKjS3_iif_param_5];
	mov.u32 	%r6, %ctaid.x;
	mov.u32 	%r7, %ntid.x;
	mov.u32 	%r8, %tid.x;
	mad.lo.s32 	%r1, %r6, %r7, %r8;
	mov.u32 	%r9, %ctaid.y;
	mov.u32 	%r10, %ntid.y;
	mov.u32 	%r11, %tid.y;
	mad.lo.s32 	%r12, %r9, %r10, %r11;
	setp.ge.s32 	%p1, %r1, %r3;
	setp.ge.s32 	%p2, %r12, %r4;
	or.pred  	%p3, %p1, %p2;
	@%p3 bra 	$L__BB6_2;
	cvta.to.global.u64 	%rd4, %rd2;
	cvta.to.global.u64 	%rd5, %rd3;
	cvta.to.global.u64 	%rd6, %rd1;
	mad.lo.s32 	%r13, %r3, %r12, %r1;
	mul.wide.s32 	%rd7, %r13, 4;
	add.s64 	%rd8, %rd4, %rd7;
	ld.global.u32 	%r14, [%rd8];
	and.b32  	%r15, %r14, 255;
	cvt.rn.f32.u32 	%f2, %r15;
	div.rn.f32 	%f3, %f2, 0f437F0000;
	shr.u32 	%r16, %r14, 8;
	and.b32  	%r17, %r16, 255;
	cvt.rn.f32.u32 	%f4, %r17;
	div.rn.f32 	%f5, %f4, 0f437F0000;
	shr.u32 	%r18, %r14, 16;
	and.b32  	%r19, %r18, 255;
	cvt.rn.f32.u32 	%f6, %r19;
	div.rn.f32 	%f7, %f6, 0f437F0000;
	shr.u32 	%r20, %r14, 24;
	cvt.rn.f32.u32 	%f8, %r20;
	div.rn.f32 	%f9, %f8, 0f437F0000;
	add.s64 	%rd9, %rd5, %rd7;
	ld.global.u32 	%r21, [%rd9];
	and.b32  	%r22, %r21, 255;
	cvt.rn.f32.u32 	%f10, %r22;
	div.rn.f32 	%f11, %f10, 0f437F0000;
	shr.u32 	%r23, %r21, 8;
	and.b32  	%r24, %r23, 255;
	cvt.rn.f32.u32 	%f12, %r24;
	div.rn.f32 	%f13, %f12, 0f437F0000;
	shr.u32 	%r25, %r21, 16;
	and.b32  	%r26, %r25, 255;
	cvt.rn.f32.u32 	%f14, %r26;
	div.rn.f32 	%f15, %f14, 0f437F0000;
	shr.u32 	%r27, %r21, 24;
	cvt.rn.f32.u32 	%f16, %r27;
	div.rn.f32 	%f17, %f16, 0f437F0000;
	mul.f32 	%f18, %f1, %f17;
	mov.f32 	%f19, 0f3F800000;
	sub.f32 	%f20, %f19, %f18;
	fma.rn.f32 	%f21, %f9, %f20, %f18;
	mul.f32 	%f22, %f3, %f9;
	mul.f32 	%f23, %f22, %f20;
	fma.rn.f32 	%f24, %f11, %f18, %f23;
	max.f32 	%f25, %f21, 0f3A83126F;
	div.rn.f32 	%f26, %f24, %f25;
	mul.f32 	%f27, %f9, %f5;
	mul.f32 	%f28, %f27, %f20;
	fma.rn.f32 	%f29, %f13, %f18, %f28;
	div.rn.f32 	%f30, %f29, %f25;
	mul.f32 	%f31, %f9, %f7;
	mul.f32 	%f32, %f31, %f20;
	fma.rn.f32 	%f33, %f15, %f18, %f32;
	div.rn.f32 	%f34, %f33, %f25;
	max.f32 	%f35, %f26, 0f00000000;
	min.f32 	%f36, %f35, 0f3F800000;
	mul.f32 	%f37, %f36, 0f437F0000;
	cvt.rzi.u32.f32 	%r28, %f37;
	max.f32 	%f38, %f30, 0f00000000;
	min.f32 	%f39, %f38, 0f3F800000;
	mul.f32 	%f40, %f39, 0f437F0000;
	cvt.rzi.u32.f32 	%r29, %f40;
	max.f32 	%f41, %f34, 0f00000000;
	min.f32 	%f42, %f41, 0f3F800000;
	mul.f32 	%f43, %f42, 0f437F0000;
	cvt.rzi.u32.f32 	%r30, %f43;
	max.f32 	%f44, %f21, 0f00000000;
	min.f32 	%f45, %f44, 0f3F800000;
	mul.f32 	%f46, %f45, 0f437F0000;
	cvt.rzi.u32.f32 	%r31, %f46;
	shl.b32 	%r32, %r31, 24;
	shl.b32 	%r33, %r30, 16;
	and.b32  	%r34, %r33, 16711680;
	or.b32  	%r35, %r34, %r32;
	shl.b32 	%r36, %r29, 8;
	and.b32  	%r37, %r36, 65280;
	or.b32  	%r38, %r35, %r37;
	and.b32  	%r39, %r28, 255;
	or.b32  	%r40, %r38, %r39;
	add.s64 	%rd10, %rd6, %rd7;
	st.global.u32 	[%rd10], %r40;
$L__BB6_2:
	ret;

}


// ===== COMPILED SASS (sm_100) =====

	.target	sm_100

	.elftype	@"ET_EXEC"


//--------------------- .note.nv.tkinfo           --------------------------
	.section	.note.nv.tkinfo,"",@"SHT_NOTE"
	.sectionflags	@"SHF_NOTE_NV_TKINFO"
	.tkinfo
        /*0018*/ 	.word	0x00000002
        /*0030*/ 	.string	""
        /*0030*/ 	.string	"ptxas"
        /*0030*/ 	.string	"Cuda compilation tools, release 13.0, V13.0.88"
        /*0030*/ 	.string	"Build cuda_13.0.r13.0/compiler.36424714_0"
        /*0030*/ 	.string	"-arch sm_100 -m 64 "



//--------------------- .note.nv.cuinfo           --------------------------
	.section	.note.nv.cuinfo,"",@"SHT_NOTE"
	.sectionflags	@"SHF_NOTE_NV_CUINFO"
        /*0018*/ 	.short	0x0002
        /*001a*/ 	.short	0x0064
        /*001c*/ 	.short	0x0082
	.zero		2


//--------------------- .nv.info                  --------------------------
	.section	.nv.info,"",@"SHT_CUDA_INFO"
	.align	4


	//----- nvinfo : EIATTR_REGCOUNT
	.align		4
        /*0000*/ 	.byte	0x04, 0x2f
        /*0002*/ 	.short	(.L_2 - .L_1)
	.align		4
.L_1:
        /*0004*/ 	.word	index@(_ZN13CaptionEngine4CUDA16kernel_text_glowEPjPKjiifjf)
        /*0008*/ 	.word	0x0000001b


	//----- nvinfo : EIATTR_FRAME_SIZE
	.align		4
.L_2:
        /*000c*/ 	.byte	0x04, 0x11
        /*000e*/ 	.short	(.L_4 - .L_3)
	.align		4
.L_3:
        /*0010*/ 	.word	index@($__internal_6_$__cuda_sm3x_div_rn_noftz_f32_slowpath)
        /*0014*/ 	.word	0x00000000


	//----- nvinfo : EIATTR_FRAME_SIZE
	.align		4
.L_4:
        /*0018*/ 	.byte	0x04, 0x11
        /*001a*/ 	.short	(.L_6 - .L_5)
	.align		4
.L_5:
        /*001c*/ 	.word	index@($__internal_5_$__cuda_sm20_sqrt_rn_f32_slowpath)
        /*0020*/ 	.word	0x00000000


	//----- nvinfo : EIATTR_FRAME_SIZE
	.align		4
.L_6:
        /*0024*/ 	.byte	0x04, 0x11
        /*0026*/ 	.short	(.L_8 - .L_7)
	.align		4
.L_7:
        /*0028*/ 	.word	index@(_ZN13CaptionEngine4CUDA16kernel_text_glowEPjPKjiifjf)
        /*002c*/ 	.word	0x00000000


	//----- nvinfo : EIATTR_REGCOUNT
	.align		4
.L_8:
        /*0030*/ 	.byte	0x04, 0x2f
        /*0032*/ 	.short	(.L_10 - .L_9)
	.align		4
.L_9:
        /*0034*/ 	.word	index@(_ZN13CaptionEngine4CUDA13kernel_glitchEPjPKjiiffj)
        /*0038*/ 	.word	0x00000010


	//----- nvinfo : EIATTR_FRAME_SIZE
	.align		4
.L_10:
        /*003c*/ 	.byte	0x04, 0x11
        /*003e*/ 	.short	(.L_12 - .L_11)
	.align		4
.L_11:
        /*0040*/ 	.word	index@(_ZN13CaptionEngine4CUDA13kernel_glitchEPjPKjiiffj)
        /*0044*/ 	.word	0x00000000


	//----- nvinfo : EIATTR_REGCOUNT
	.align		4
.L_12:
        /*0048*/ 	.byte	0x04, 0x2f
        /*004a*/ 	.short	(.L_14 - .L_13)
	.align		4
.L_13:
        /*004c*/ 	.word	index@(_ZN13CaptionEngine4CUDA22kernel_wave_distortionEPjPKjiiffff)
        /*0050*/ 	.word	0x00000019


	//----- nvinfo : EIATTR_FRAME_SIZE
	.align		4
.L_14:
        /*0054*/ 	.byte	0x04, 0x11
        /*0056*/ 	.short	(.L_16 - .L_15)
	.align		4
.L_15:
        /*0058*/ 	.word	index@(_ZN13CaptionEngine4CUDA22kernel_wave_distortionEPjPKjiiffff)
        /*005c*/ 	.word	0x00000000


	//----- nvinfo : EIATTR_REGCOUNT
	.align		4
.L_16:
        /*0060*/ 	.byte	0x04, 0x2f
        /*0062*/ 	.short	(.L_18 - .L_17)
	.align		4
.L_17:
        /*0064*/ 	.word	index@(_ZN13CaptionEngine4CUDA27kernel_chromatic_aberrationEPjPKjiifff)
        /*0068*/ 	.word	0x00000016


	//----- nvinfo : EIATTR_FRAME_SIZE
	.align		4
.L_18:
        /*006c*/ 	.byte	0x04, 0x11
        /*006e*/ 	.short	(.L_20 - .L_19)
	.align		4
.L_19:
        /*0070*/ 	.word	index@($__internal_4_$__cuda_sm3x_div_rn_noftz_f32_slowpath)
        /*0074*/ 	.word	0x00000000


	//----- nvinfo : EIATTR_FRAME_SIZE
	.align		4
.L_20:
        /*0078*/ 	.byte	0x04, 0x11
        /*007a*/ 	.short	(.L_22 - .L_21)
	.align		4
.L_21:
        /*007c*/ 	.word	index@($__internal_3_$__cuda_sm20_sqrt_rn_f32_slowpath)
        /*0080*/ 	.word	0x00000000


	//----- nvinfo : EIATTR_FRAME_SIZE
	.align		4
.L_22:
        /*0084*/ 	.byte	0x04, 0x11
        /*0086*/ 	.short	(.L_24 - .L_23)
	.align		4
.L_23:
        /*0088*/ 	.word	index@(_ZN13CaptionEngine4CUDA27kernel_chromatic_aberrationEPjPKjiifff)
        /*008c*/ 	.word	0x00000000


	//----- nvinfo : EIATTR_REGCOUNT
	.align		4
.L_24:
        /*0090*/ 	.byte	0x04, 0x2f
        /*0092*/ 	.short	(.L_26 - .L_25)
	.align		4
.L_25:
        /*0094*/ 	.word	index@(_ZN13CaptionEngine4CUDA22kernel_blur_horizontalEPjPKjiif)
        /*0098*/ 	.word	0x00000020


	//----- nvinfo : EIATTR_FRAME_SIZE
	.align		4
.L_26:
        /*009c*/ 	.byte	0x04, 0x11
        /*009e*/ 	.short	(.L_28 - .L_27)
	.align		4
.L_27:
        /*00a0*/ 	.word	index@($__internal_2_$__cuda_sm3x_div_rn_noftz_f32_slowpath)
        /*00a4*/ 	.word	0x00000000


	//----- nvinfo : EIATTR_FRAME_SIZE
	.align		4
.L_28:
        /*00a8*/ 	.byte	0x04, 0x11
        /*00aa*/ 	.short	(.L_30 - .L_29)
	.align		4
.L_29:
        /*00ac*/ 	.word	index@(_ZN13CaptionEngine4CUDA22kernel_blur_horizontalEPjPKjiif)
        /*00b0*/ 	.word	0x00000000


	//----- nvinfo : EIATTR_REGCOUNT
	.align		4
.L_30:
        /*00b4*/ 	.byte	0x04, 0x2f
        /*00b6*/ 	.short	(.L_32 - .L_31)
	.align		4
.L_31:
        /*00b8*/ 	.word	index@(_ZN13CaptionEngine4CUDA20kernel_blur_verticalEPjPKjiif)
        /*00bc*/ 	.word	0x00000020


	//----- nvinfo : EIATTR_FRAME_SIZE
	.align		4
.L_32:
        /*00c0*/ 	.byte	0x04, 0x11
        /*00c2*/ 	.short	(.L_34 - .L_33)
	.align		4
.L_33:
        /*00c4*/ 	.word	index@($__internal_1_$__cuda_sm3x_div_rn_noftz_f32_slowpath)
        /*00c8*/ 	.word	0x00000000


	//----- nvinfo : EIATTR_FRAME_SIZE
	.align		4
.L_34:
        /*00cc*/ 	.byte	0x04, 0x11
        /*00ce*/ 	.short	(.L_36 - .L_35)
	.align		4
.L_35:
        /*00d0*/ 	.word	index@(_ZN13CaptionEngine4CUDA20kernel_blur_verticalEPjPKjiif)
        /*00d4*/ 	.word	0x00000000


	//----- nvinfo : EIATTR_REGCOUNT
	.align		4
.L_36:
        /*00d8*/ 	.byte	0x04, 0x2f
        /*00da*/ 	.short	(.L_38 - .L_37)
	.align		4
.L_37:
        /*00dc*/ 	.word	index@(_ZN13CaptionEngine4CUDA16kernel_compositeEPjPKjS3_iif)
        /*00e0*/ 	.word	0x00000019


	//----- nvinfo : EIATTR_FRAME_SIZE
	.align		4
.L_38:
        /*00e4*/ 	.byte	0x04, 0x11
        /*00e6*/ 	.short	(.L_40 - .L_39)
	.align		4
.L_39:
        /*00e8*/ 	.word	index@($__internal_0_$__cuda_sm3x_div_rn_noftz_f32_slowpath)
        /*00ec*/ 	.word	0x00000000


	//----- nvinfo : EIATTR_FRAME_SIZE
	.align		4
.L_40:
        /*00f0*/ 	.byte	0x04, 0x11
        /*00f2*/ 	.short	(.L_42 - .L_41)
	.align		4
.L_41:
        /*00f4*/ 	.word	index@(_ZN13CaptionEngine4CUDA16kernel_compositeEPjPKjS3_iif)
        /*00f8*/ 	.word	0x00000000


	//----- nvinfo : EIATTR_MIN_STACK_SIZE
	.align		4
.L_42:
        /*00fc*/ 	.byte	0x04, 0x12
        /*00fe*/ 	.short	(.L_44 - .L_43)
	.align		4
.L_43:
        /*0100*/ 	.word	index@(_ZN13CaptionEngine4CUDA16kernel_compositeEPjPKjS3_iif)
        /*0104*/ 	.word	0x00000000


	//----- nvinfo : EIATTR_MIN_STACK_SIZE
	.align		4
.L_44:
        /*0108*/ 	.byte	0x04, 0x12
        /*010a*/ 	.short	(.L_46 - .L_45)
	.align		4
.L_45:
        /*010c*/ 	.word	index@(_ZN13CaptionEngine4CUDA20kernel_blur_verticalEPjPKjiif)
        /*0110*/ 	.word	0x00000000


	//----- nvinfo : EIATTR_MIN_STACK_SIZE
	.align		4
.L_46:
        /*0114*/ 	.byte	0x04, 0x12
        /*0116*/ 	.short	(.L_48 - .L_47)
	.align		4
.L_47:
        /*0118*/ 	.word	index@(_ZN13CaptionEngine4CUDA22kernel_blur_horizontalEPjPKjiif)
        /*011c*/ 	.word	0x00000000


	//----- nvinfo : EIATTR_MIN_STACK_SIZE
	.align		4
.L_48:
        /*0120*/ 	.byte	0x04, 0x12
        /*0122*/ 	.short	(.L_50 - .L_49)
	.align		4
.L_49:
        /*0124*/ 	.word	index@(_ZN13CaptionEngine4CUDA27kernel_chromatic_aberrationEPjPKjiifff)
        /*0128*/ 	.word	0x00000000


	//----- nvinfo : EIATTR_MIN_STACK_SIZE
	.align		4
.L_50:
        /*012c*/ 	.byte	0x04, 0x12
        /*012e*/ 	.short	(.L_52 - .L_51)
	.align		4
.L_51:
        /*0130*/ 	.word	index@(_ZN13CaptionEngine4CUDA22kernel_wave_distortionEPjPKjiiffff)
        /*0134*/ 	.word	0x00000000


	//----- nvinfo : EIATTR_MIN_STACK_SIZE
	.align		4
.L_52:
        /*0138*/ 	.byte	0x04, 0x12
        /*013a*/ 	.short	(.L_54 - .L_53)
	.align		4
.L_53:
        /*013c*/ 	.word	index@(_ZN13CaptionEngine4CUDA13kernel_glitchEPjPKjiiffj)
        /*0140*/ 	.word	0x00000000


	//----- nvinfo : EIATTR_MIN_STACK_SIZE
	.align		4
.L_54:
        /*0144*/ 	.byte	0x04, 0x12
        /*0146*/ 	.short	(.L_56 - .L_55)
	.align		4
.L_55:
        /*0148*/ 	.word	index@(_ZN13CaptionEngine4CUDA16kernel_text_glowEPjPKjiifjf)
        /*014c*/ 	.word	0x00000000
.L_56:


//--------------------- .nv.compat                --------------------------
	.section	.nv.compat,"",@"SHT_CUDA_COMPAT_INFO"
	.align	4
        /*0000*/ 	.byte	0x02, 0x09, 0x00, 0x00, 0x02, 0x02, 0x01, 0x00, 0x02, 0x05, 0x05, 0x00, 0x03, 0x07, 0x01, 0x01
        /*0010*/ 	.byte	0x02, 0x03, 0x00, 0x00, 0x02, 0x06, 0x01, 0x00, 0x04, 0x0b, 0x08, 0x00, 0x01, 0x00, 0x00, 0x00
        /*0020*/ 	.byte	0x00, 0x00, 0x00, 0x00


//--------------------- .nv.info._ZN13CaptionEngine4CUDA16kernel_compositeEPjPKjS3_iif --------------------------
	.section	.nv.info._ZN13CaptionEngine4CUDA16kernel_compositeEPjPKjS3_iif,"",@"SHT_CUDA_INFO"
	.sectionflags	@""
	.align	4


	//----- nvinfo : EIATTR_CUDA_API_VERSION
	.align		4
        /*0000*/ 	.byte	0x04, 0x37
        /*0002*/ 	.short	(.L_58 - .L_57)
.L_57:
        /*0004*/ 	.word	0x00000082


	//----- nvinfo : EIATTR_KPARAM_INFO
	.align		4
.L_58:
        /*0008*/ 	.byte	0x04, 0x17
        /*000a*/ 	.short	(.L_60 - .L_59)
.L_59:
        /*000c*/ 	.word	0x00000000
        /*0010*/ 	.short	0x0005
        /*0012*/ 	.short	0x0020
        /*0014*/ 	.byte	0x00, 0xf0, 0x11, 0x00


	//----- nvinfo : EIATTR_KPARAM_INFO
	.align		4
.L_60:
        /*0018*/ 	.byte	0x04, 0x17
        /*001a*/ 	.short	(.L_62 - .L_61)
.L_61:
        /*001c*/ 	.word	0x00000000
        /*0020*/ 	.short	0x0004
        /*0022*/ 	.short	0x001c
        /*0024*/ 	.byte	0x00, 0xf0, 0x11, 0x00


	//----- nvinfo : EIATTR_KPARAM_INFO
	.align		4
.L_62:
        /*0028*/ 	.byte	0x04, 0x17
        /*002a*/ 	.short	(.L_64 - .L_63)
.L_63:
        /*002c*/ 	.word	0x00000000
        /*0030*/ 	.short	0x0003
        /*0032*/ 	.short	0x0018
        /*0034*/ 	.byte	0x00, 0xf0, 0x11, 0x00


	//----- nvinfo : EIATTR_KPARAM_INFO
	.align		4
.L_64:
        /*0038*/ 	.byte	0x04, 0x17
        /*003a*/ 	.short	(.L_66 - .L_65)
.L_65:
        /*003c*/ 	.word	0x00000000
        /*0040*/ 	.short	0x0002
        /*0042*/ 	.short	0x0010
        /*0044*/ 	.byte	0x00, 0xf5, 0x21, 0x00


	//----- nvinfo : EIATTR_KPARAM_INFO
	.align		4
.L_66:
        /*0048*/ 	.byte	0x04, 0x17
        /*004a*/ 	.short	(.L_68 - .L_67)
.L_67:
        /*004c*/ 	.word	0x00000000
        /*0050*/ 	.short	0x0001
        /*0052*/ 	.short	0x0008
        /*0054*/ 	.byte	0x00, 0xf5, 0x21, 0x00


	//----- nvinfo : EIATTR_KPARAM_INFO
	.align		4
.L_68:
        /*0058*/ 	.byte	0x04, 0x17
        /*005a*/ 	.short	(.L_70 - .L_69)
.L_69:
        /*005c*/ 	.word	0x00000000
        /*0060*/ 	.short	0x0000
        /*0062*/ 	.short	0x0000
        /*0064*/ 	.byte	0x00, 0xf5, 0x21, 0x00


	//----- nvinfo : EIATTR_SPARSE_MMA_MASK
	.align		4
.L_70:
        /*0068*/ 	.byte	0x03, 0x50
        /*006a*/ 	.short	0x0000


	//----- nvinfo : EIATTR_MAXREG_COUNT
	.align		4
        /*006c*/ 	.byte	0x03, 0x1b
        /*006e*/ 	.short	0x00ff


	//----- nvinfo : EIATTR_MERCURY_ISA_VERSION
	.align		4
        /*0070*/ 	.byte	0x03, 0x5f
        /*0072*/ 	.short	0x0101


	//----- nvinfo : EIATTR_VRC_CTA_INIT_COUNT
	.align		4
        /*0074*/ 	.byte	0x02, 0x4a
	.zero		1
	.zero		1


	//----- nvinfo : EIATTR_EXIT_INSTR_OFFSETS
	.align		4
        /*0078*/ 	.byte	0x04, 0x1c
        /*007a*/ 	.short	(.L_72 - .L_71)


	//   ....[0]....
.L_71:
        /*007c*/ 	.word	0x000000c0


	//   ....[1]....
        /*0080*/ 	.word	0x00000f00


	//----- nvinfo : EIATTR_CRS_STACK_SIZE
	.align		4
.L_72:
        /*0084*/ 	.byte	0x04, 0x1e
        /*0086*/ 	.short	(.L_74 - .L_73)
.L_73:
        /*0088*/ 	.word	0x00000000


	//----- nvinfo : EIATTR_CBANK_PARAM_SIZE
	.align		4
.L_74:
        /*008c*/ 	.byte	0x03, 0x19
        /*008e*/ 	.short	0x0024


	//----- nvinfo : EIATTR_PARAM_CBANK
	.align		4
        /*0090*/ 	.byte	0x04, 0x0a
        /*0092*/ 	.short	(.L_76 - .L_75)
	.align		4
.L_75:
        /*0094*/ 	.word	index@(.nv.constant0._ZN13CaptionEngine4CUDA16kernel_compositeEPjPKjS3_iif)
        /*0098*/ 	.short	0x0380
        /*009a*/ 	.short	0x0024


	//----- nvinfo : EIATTR_SW_WAR
	.align		4
.L_76:
        /*009c*/ 	.byte	0x04, 0x36
        /*009e*/ 	.short	(.L_78 - .L_77)
.L_77:
        /*00a0*/ 	.word	0x00000008
.L_78:


//--------------------- .nv.info._ZN13CaptionEngine4CUDA20kernel_blur_verticalEPjPKjiif --------------------------
	.section	.nv.info._ZN13CaptionEngine4CUDA20kernel_blur_verticalEPjPKjiif,"",@"SHT_CUDA_INFO"
	.sectionflags	@""
	.align	4


	//----- nvinfo : EIATTR_CUDA_API_VERSION
	.align		4
        /*0000*/ 	.byte	0x04, 0x37
        /*0002*/ 	.short	(.L_80 - .L_79)
.L_79:
        /*0004*/ 	.word	0x00000082


	//----- nvinfo : EIATTR_KPARAM_INFO
	.align		4
.L_80:
        /*0008*/ 	.byte	0x04, 0x17
        /*000a*/ 	.short	(.L_82 - .L_81)
.L_81:
        /*000c*/ 	.word	0x00000000
        /*0010*/ 	.short	0x0004
        /*0012*/ 	.short	0x0018
        /*0014*/ 	.byte	0x00, 0xf0, 0x11, 0x00


	//----- nvinfo : EIATTR_KPARAM_INFO
	.align		4
.L_82:
        /*0018*/ 	.byte	0x04, 0x17
        /*001a*/ 	.short	(.L_84 - .L_83)
.L_83:
        /*001c*/ 	.word	0x00000000
        /*0020*/ 	.short	0x0003
        /*0022*/ 	.short	0x0014
        /*0024*/ 	.byte	0x00, 0xf0, 0x11, 0x00


	//----- nvinfo : EIATTR_KPARAM_INFO
	.align		4
.L_84:
        /*0028*/ 	.byte	0x04, 0x17
        /*002a*/ 	.short	(.L_86 - .L_85)
.L_85:
        /*002c*/ 	.word	0x00000000
        /*0030*/ 	.short	0x0002
        /*0032*/ 	.short	0x0010
        /*0034*/ 	.byte	0x00, 0xf0, 0x11, 0x00


	//----- nvinfo : EIATTR_KPARAM_INFO
	.align		4
.L_86:
        /*0038*/ 	.byte	0x04, 0x17
        /*003a*/ 	.short	(.L_88 - .L_87)
.L_87:
        /*003c*/ 	.word	0x00000000
        /*0040*/ 	.short	0x0001
        /*0042*/ 	.short	0x0008
        /*0044*/ 	.byte	0x00, 0xf5, 0x21, 0x00


	//----- nvinfo : EIATTR_KPARAM_INFO
	.align		4
.L_88:
        /*0048*/ 	.byte	0x04, 0x17
        /*004a*/ 	.short	(.L_90 - .L_89)
.L_89:
        /*004c*/ 	.word	0x00000000
        /*0050*/ 	.short	0x0000
        /*0052*/ 	.short	0x0000
        /*0054*/ 	.byte	0x00, 0xf5, 0x21, 0x00


	//----- nvinfo : EIATTR_SPARSE_MMA_MASK
	.align		4
.L_90:
        /*0058*/ 	.byte	0x03, 0x50
        /*005a*/ 	.short	0x0000


	//----- nvinfo : EIATTR_MAXREG_COUNT
	.align		4
        /*005c*/ 	.byte	0x03, 0x1b
        /*005e*/ 	.short	0x00ff


	//----- nvinfo : EIATTR_MERCURY_ISA_VERSION
	.align		4
        /*0060*/ 	.byte	0x03, 0x5f
        /*0062*/ 	.short	0x0101


	//----- nvinfo : EIATTR_VRC_CTA_INIT_COUNT
	.align		4
        /*0064*/ 	.byte	0x02, 0x4a
	.zero		1
	.zero		1


	//----- nvinfo : EIATTR_EXIT_INSTR_OFFSETS
	.align		4
        /*0068*/ 	.byte	0x04, 0x1c
        /*006a*/ 	.short	(.L_92 - .L_91)


	//   ....[0]....
.L_91:
        /*006c*/ 	.word	0x000000c0


	//   ....[1]....
        /*0070*/ 	.word	0x00001c30


	//----- nvinfo : EIATTR_CRS_STACK_SIZE
	.align		4
.L_92:
        /*0074*/ 	.byte	0x04, 0x1e
        /*0076*/ 	.short	(.L_94 - .L_93)
.L_93:
        /*0078*/ 	.word	0x00000000


	//----- nvinfo : EIATTR_CBANK_PARAM_SIZE
	.align		4
.L_94:
        /*007c*/ 	.byte	0x03, 0x19
        /*007e*/ 	.short	0x001c


	//----- nvinfo : EIATTR_PARAM_CBANK
	.align		4
        /*0080*/ 	.byte	0x04, 0x0a
        /*0082*/ 	.short	(.L_96 - .L_95)
	.align		4
.L_95:
        /*0084*/ 	.word	index@(.nv.constant0._ZN13CaptionEngine4CUDA20kernel_blur_verticalEPjPKjiif)
        /*0088*/ 	.short	0x0380
        /*008a*/ 	.short	0x001c


	//----- nvinfo : EIATTR_SW_WAR
	.align		4
.L_96:
        /*008c*/ 	.byte	0x04, 0x36
        /*008e*/ 	.short	(.L_98 - .L_97)
.L_97:
        /*0090*/ 	.word	0x00000008
.L_98:


//--------------------- .nv.info._ZN13CaptionEngine4CUDA22kernel_blur_horizontalEPjPKjiif --------------------------
	.section	.nv.info._ZN13CaptionEngine4CUDA22kernel_blur_horizontalEPjPKjiif,"",@"SHT_CUDA_INFO"
	.sectionflags	@""
	.align	4


	//----- nvinfo : EIATTR_CUDA_API_VERSION
	.align		4
        /*0000*/ 	.byte	0x04, 0x37
        /*0002*/ 	.short	(.L_100 - .L_99)
.L_99:
        /*0004*/ 	.word	0x00000082


	//----- nvinfo : EIATTR_KPARAM_INFO
	.align		4
.L_100:
        /*0008*/ 	.byte	0x04, 0x17
        /*000a*/ 	.short	(.L_102 - .L_101)
.L_101:
        /*000c*/ 	.word	0x00000000
        /*0010*/ 	.short	0x0004
        /*0012*/ 	.short	0x0018
        /*0014*/ 	.byte	0x00, 0xf0, 0x11, 0x00


	//----- nvinfo : EIATTR_KPARAM_INFO
	.align		4
.L_102:
        /*0018*/ 	.byte	0x04, 0x17
        /*001a*/ 	.short	(.L_104 - .L_103)
.L_103:
        /*001c*/ 	.word	0x00000000
        /*0020*/ 	.short	0x0003
        /*0022*/ 	.short	0x0014
        /*0024*/ 	.byte	0x00, 0xf0, 0x11, 0x00


	//----- nvinfo : EIATTR_KPARAM_INFO
	.align		4
.L_104:
        /*0028*/ 	.byte	0x04, 0x17
        /*002a*/ 	.short	(.L_106 - .L_105)
.L_105:
        /*002c*/ 	.word	0x00000000
        /*0030*/ 	.short	0x0002
        /*0032*/ 	.short	0x0010
        /*0034*/ 	.byte	0x00, 0xf0, 0x11, 0x00


	//----- nvinfo : EIATTR_KPARAM_INFO
	.align		4
.L_106:
        /*0038*/ 	.byte	0x04, 0x17
        /*003a*/ 	.short	(.L_108 - .L_107)
.L_107:
        /*003c*/ 	.word	0x00000000
        /*0040*/ 	.short	0x0001
        /*0042*/ 	.short	0x0008
        /*0044*/ 	.byte	0x00, 0xf5, 0x21, 0x00


	//----- nvinfo : EIATTR_KPARAM_INFO
	.align		4
.L_108:
        /*0048*/ 	.byte	0x04, 0x17
        /*004a*/ 	.short	(.L_110 - .L_109)
.L_109:
        /*004c*/ 	.word	0x00000000
        /*0050*/ 	.short	0x0000
        /*0052*/ 	.short	0x0000
        /*0054*/ 	.byte	0x00, 0xf5, 0x21, 0x00


	//----- nvinfo : EIATTR_SPARSE_MMA_MASK
	.align		4
.L_110:
        /*0058*/ 	.byte	0x03, 0x50
        /*005a*/ 	.short	0x0000


	//----- nvinfo : EIATTR_MAXREG_COUNT
	.align		4
        /*005c*/ 	.byte	0x03, 0x1b
        /*005e*/ 	.short	0x00ff


	//----- nvinfo : EIATTR_MERCURY_ISA_VERSION
	.align		4
        /*0060*/ 	.byte	0x03, 0x5f
        /*0062*/ 	.short	0x0101


	//----- nvinfo : EIATTR_VRC_CTA_INIT_COUNT
	.align		4
        /*0064*/ 	.byte	0x02, 0x4a
	.zero		1
	.zero		1


	//----- nvinfo : EIATTR_EXIT_INSTR_OFFSETS
	.align		4
        /*0068*/ 	.byte	0x04, 0x1c
        /*006a*/ 	.short	(.L_112 - .L_111)


	//   ....[0]....
.L_111:
        /*006c*/ 	.word	0x000000c0


	//   ....[1]....
        /*0070*/ 	.word	0x00001c30


	//----- nvinfo : EIATTR_CRS_STACK_SIZE
	.align		4
.L_112:
        /*0074*/ 	.byte	0x04, 0x1e
        /*0076*/ 	.short	(.L_114 - .L_113)
.L_113:
        /*0078*/ 	.word	0x00000000


	//----- nvinfo : EIATTR_CBANK_PARAM_SIZE
	.align		4
.L_114:
        /*007c*/ 	.byte	0x03, 0x19
        /*007e*/ 	.short	0x001c


	//----- nvinfo : EIATTR_PARAM_CBANK
	.align		4
        /*0080*/ 	.byte	0x04, 0x0a
        /*0082*/ 	.short	(.L_116 - .L_115)
	.align		4
.L_115:
        /*0084*/ 	.word	index@(.nv.constant0._ZN13CaptionEngine4CUDA22kernel_blur_horizontalEPjPKjiif)
        /*0088*/ 	.short	0x0380
        /*008a*/ 	.short	0x001c


	//----- nvinfo : EIATTR_SW_WAR
	.align		4
.L_116:
        /*008c*/ 	.byte	0x04, 0x36
        /*008e*/ 	.short	(.L_118 - .L_117)
.L_117:
        /*0090*/ 	.word	0x00000008
.L_118:


//--------------------- .nv.info._ZN13CaptionEngine4CUDA27kernel_chromatic_aberrationEPjPKjiifff --------------------------
	.section	.nv.info._ZN13CaptionEngine4CUDA27kernel_chromatic_aberrationEPjPKjiifff,"",@"SHT_CUDA_INFO"
	.sectionflags	@""
	.align	4


	//----- nvinfo : EIATTR_CUDA_API_VERSION
	.align		4
        /*0000*/ 	.byte	0x04, 0x37
        /*0002*/ 	.short	(.L_120 - .L_119)
.L_119:
        /*0004*/ 	.word	0x00000082


	//----- nvinfo : EIATTR_KPARAM_INFO
	.align		4
.L_120:
        /*0008*/ 	.byte	0x04, 0x17
        /*000a*/ 	.short	(.L_122 - .L_121)
.L_121:
        /*000c*/ 	.word	0x00000000
        /*0010*/ 	.short	0x0006
        /*0012*/ 	.short	0x0020
        /*0014*/ 	.byte	0x00, 0xf0, 0x11, 0x00


	//----- nvinfo : EIATTR_KPARAM_INFO
	.align		4
.L_122:
        /*0018*/ 	.byte	0x04, 0x17
        /*001a*/ 	.short	(.L_124 - .L_123)
.L_123:
        /*001c*/ 	.word	0x00000000
        /*0020*/ 	.short	0x0005
        /*0022*/ 	.short	0x001c
        /*0024*/ 	.byte	0x00, 0xf0, 0x11, 0x00


	//----- nvinfo : EIATTR_KPARAM_INFO
	.align		4
.L_124:
        /*0028*/ 	.byte	0x04, 0x17
        /*002a*/ 	.short	(.L_126 - .L_125)
.L_125:
        /*002c*/ 	.word	0x00000000
        /*0030*/ 	.short	0x0004
        /*0032*/ 	.short	0x0018
        /*0034*/ 	.byte	0x00, 0xf0, 0x11, 0x00


	//----- nvinfo : EIATTR_KPARAM_INFO
	.align		4
.L_126:
        /*0038*/ 	.byte	0x04, 0x17
        /*003a*/ 	.short	(.L_128 - .L_127)
.L_127:
        /*003c*/ 	.word	0x00000000
        /*0040*/ 	.short	0x0003
        /*0042*/ 	.short	0x0014
        /*0044*/ 	.byte	0x00, 0xf0, 0x11, 0x00


	//----- nvinfo : EIATTR_KPARAM_INFO
	.align		4
.L_128:
        /*0048*/ 	.byte	0x04, 0x17
        /*004a*/ 	.short	(.L_130 - .L_129)
.L_129:
        /*004c*/ 	.word	0x00000000
        /*0050*/ 	.short	0x0002
        /*0052*/ 	.short	0x0010
        /*0054*/ 	.byte	0x00, 0xf0, 0x11, 0x00


	//----- nvinfo : EIATTR_KPARAM_INFO
	.align		4
.L_130:
        /*0058*/ 	.byte	0x04, 0x17
        /*005a*/ 	.short	(.L_132 - .L_131)
.L_131:
        /*005c*/ 	.word	0x00000000
        /*0060*/ 	.short	0x0001
        /*0062*/ 	.short	0x0008
        /*0064*/ 	.byte	0x00, 0xf5, 0x21, 0x00


	//----- nvinfo : EIATTR_KPARAM_INFO
	.align		4
.L_132:
        /*0068*/ 	.byte	0x04, 0x17
        /*006a*/ 	.short	(.L_134 - .L_133)
.L_133:
        /*006c*/ 	.word	0x00000000
        /*0070*/ 	.short	0x0000
        /*0072*/ 	.short	0x0000
        /*0074*/ 	.byte	0x00, 0xf5, 0x21, 0x00


	//----- nvinfo : EIATTR_SPARSE_MMA_MASK
	.align		4
.L_134:
        /*0078*/ 	.byte	0x03, 0x50
        /*007a*/ 	.short	0x0000


	//----- nvinfo : EIATTR_MAXREG_COUNT
	.align		4
        /*007c*/ 	.byte	0x03, 0x1b
        /*007e*/ 	.short	0x00ff


	//----- nvinfo : EIATTR_MERCURY_ISA_VERSION
	.align		4
        /*0080*/ 	.byte	0x03, 0x5f
        /*0082*/ 	.short	0x0101


	//----- nvinfo : EIATTR_VRC_CTA_INIT_COUNT
	.align		4
        /*0084*/ 	.byte	0x02, 0x4a
	.zero		1
	.zero		1


	//----- nvinfo : EIATTR_EXIT_INSTR_OFFSETS
	.align		4
        /*0088*/ 	.byte	0x04, 0x1c
        /*008a*/ 	.short	(.L_136 - .L_135)


	//   ....[0]....
.L_135:
        /*008c*/ 	.word	0x000000c0


	//   ....[1]....
        /*0090*/ 	.word	0x00000500


	//   ....[2]....
        /*0094*/ 	.word	0x00000930


	//----- nvinfo : EIATTR_CRS_STACK_SIZE
	.align		4
.L_136:
        /*0098*/ 	.byte	0x04, 0x1e
        /*009a*/ 	.short	(.L_138 - .L_137)
.L_137:
        /*009c*/ 	.word	0x00000000


	//----- nvinfo : EIATTR_CBANK_PARAM_SIZE
	.align		4
.L_138:
        /*00a0*/ 	.byte	0x03, 0x19
        /*00a2*/ 	.short	0x0024


	//----- nvinfo : EIATTR_PARAM_CBANK
	.align		4
        /*00a4*/ 	.byte	0x04, 0x0a
        /*00a6*/ 	.short	(.L_140 - .L_139)
	.align		4
.L_139:
        /*00a8*/ 	.word	index@(.nv.constant0._ZN13CaptionEngine4CUDA27kernel_chromatic_aberrationEPjPKjiifff)
        /*00ac*/ 	.short	0x0380
        /*00ae*/ 	.short	0x0024


	//----- nvinfo : EIATTR_SW_WAR
	.align		4
.L_140:
        /*00b0*/ 	.byte	0x04, 0x36
        /*00b2*/ 	.short	(.L_142 - .L_141)
.L_141:
        /*00b4*/ 	.word	0x00000008
.L_142:


//--------------------- .nv.info._ZN13CaptionEngine4CUDA22kernel_wave_distortionEPjPKjiiffff --------------------------
	.section	.nv.info._ZN13CaptionEngine4CUDA22kernel_wave_distortionEPjPKjiiffff,"",@"SHT_CUDA_INFO"
	.sectionflags	@""
	.align	4


	//----- nvinfo : EIATTR_CUDA_API_VERSION
	.align		4
        /*0000*/ 	.byte	0x04, 0x37
        /*0002*/ 	.short	(.L_144 - .L_143)
.L_143:
        /*0004*/ 	.word	0x00000082


	//----- nvinfo : EIATTR_KPARAM_INFO
	.align		4
.L_144:
        /*0008*/ 	.byte	0x04, 0x17
        /*000a*/ 	.short	(.L_146 - .L_145)
.L_145:
        /*000c*/ 	.word	0x00000000
        /*0010*/ 	.short	0x0007
        /*0012*/ 	.short	0x0024
        /*0014*/ 	.byte	0x00, 0xf0, 0x11, 0x00


	//----- nvinfo : EIATTR_KPARAM_INFO
	.align		4
.L_146:
        /*0018*/ 	.byte	0x04, 0x17
        /*001a*/ 	.short	(.L_148 - .L_147)
.L_147:
        /*001c*/ 	.word	0x00000000
        /*0020*/ 	.short	0x0006
        /*0022*/ 	.short	0x0020
        /*0024*/ 	.byte	0x00, 0xf0, 0x11, 0x00


	//----- nvinfo : EIATTR_KPARAM_INFO
	.align		4
.L_148:
        /*0028*/ 	.byte	0x04, 0x17
        /*002a*/ 	.short	(.L_150 - .L_149)
.L_149:
        /*002c*/ 	.word	0x00000000
        /*0030*/ 	.short	0x0005
        /*0032*/ 	.short	0x001c
        /*0034*/ 	.byte	0x00, 0xf0, 0x11, 0x00


	//----- nvinfo : EIATTR_KPARAM_INFO
	.align		4
.L_150:
        /*0038*/ 	.byte	0x04, 0x17
        /*003a*/ 	.short	(.L_152 - .L_151)
.L_151:
        /*003c*/ 	.word	0x00000000
        /*0040*/ 	.short	0x0004
        /*0042*/ 	.short	0x0018
        /*0044*/ 	.byte	0x00, 0xf0, 0x11, 0x00


	//----- nvinfo : EIATTR_KPARAM_INFO
	.align		4
.L_152:
        /*0048*/ 	.byte	0x04, 0x17
        /*004a*/ 	.short	(.L_154 - .L_153)
.L_153:
        /*004c*/ 	.word	0x00000000
        /*0050*/ 	.short	0x0003
        /*0052*/ 	.short	0x0014
        /*0054*/ 	.byte	0x00, 0xf0, 0x11, 0x00


	//----- nvinfo : EIATTR_KPARAM_INFO
	.align		4
.L_154:
        /*0058*/ 	.byte	0x04, 0x17
        /*005a*/ 	.short	(.L_156 - .L_155)
.L_155:
        /*005c*/ 	.word	0x00000000
        /*0060*/ 	.short	0x0002
        /*0062*/ 	.short	0x0010
        /*0064*/ 	.byte	0x00, 0xf0, 0x11, 0x00


	//----- nvinfo : EIATTR_KPARAM_INFO
	.align		4
.L_156:
        /*0068*/ 	.byte	0x04, 0x17
        /*006a*/ 	.short	(.L_158 - .L_157)
.L_157:
        /*006c*/ 	.word	0x00000000
        /*0070*/ 	.short	0x0001
        /*0072*/ 	.short	0x0008
        /*0074*/ 	.byte	0x00, 0xf5, 0x21, 0x00


	//----- nvinfo : EIATTR_KPARAM_INFO
	.align		4
.L_158:
        /*0078*/ 	.byte	0x04, 0x17
        /*007a*/ 	.short	(.L_160 - .L_159)
.L_159:
        /*007c*/ 	.word	0x00000000
        /*0080*/ 	.short	0x0000
        /*0082*/ 	.short	0x0000
        /*0084*/ 	.byte	0x00, 0xf5, 0x21, 0x00


	//----- nvinfo : EIATTR_SPARSE_MMA_MASK
	.align		4
.L_160:
        /*0088*/ 	.byte	0x03, 0x50
        /*008a*/ 	.short	0x0000


	//----- nvinfo : EIATTR_MAXREG_COUNT
	.align		4
        /*008c*/ 	.byte	0x03, 0x1b
        /*008e*/ 	.short	0x00ff


	//----- nvinfo : EIATTR_MERCURY_ISA_VERSION
	.align		4
        /*0090*/ 	.byte	0x03, 0x5f
        /*0092*/ 	.short	0x0101


	//----- nvinfo : EIATTR_VRC_CTA_INIT_COUNT
	.align		4
        /*0094*/ 	.byte	0x02, 0x4a
	.zero		1
	.zero		1


	//----- nvinfo : EIATTR_EXIT_INSTR_OFFSETS
	.align		4
        /*0098*/ 	.byte	0x04, 0x1c
        /*009a*/ 	.short	(.L_162 - .L_161)


	//   ....[0]....
.L_161:
        /*009c*/ 	.word	0x000000c0


	//   ....[1]....
        /*00a0*/ 	.word	0x000011d0


	//----- nvinfo : EIATTR_CRS_STACK_SIZE
	.align		4
.L_162:
        /*00a4*/ 	.byte	0x04, 0x1e
        /*00a6*/ 	.short	(.L_164 - .L_163)
.L_163:
        /*00a8*/ 	.word	0x00000000


	//----- nvinfo : EIATTR_CBANK_PARAM_SIZE
	.align		4
.L_164:
        /*00ac*/ 	.byte	0x03, 0x19
        /*00ae*/ 	.short	0x0028


	//----- nvinfo : EIATTR_PARAM_CBANK
	.align		4
        /*00b0*/ 	.byte	0x04, 0x0a
        /*00b2*/ 	.short	(.L_166 - .L_165)
	.align		4
.L_165:
        /*00b4*/ 	.word	index@(.nv.constant0._ZN13CaptionEngine4CUDA22kernel_wave_distortionEPjPKjiiffff)
        /*00b8*/ 	.short	0x0380
        /*00ba*/ 	.short	0x0028


	//----- nvinfo : EIATTR_SW_WAR
	.align		4
.L_166:
        /*00bc*/ 	.byte	0x04, 0x36
        /*00be*/ 	.short	(.L_168 - .L_167)
.L_167:
        /*00c0*/ 	.word	0x00000008
.L_168:


//--------------------- .nv.info._ZN13CaptionEngine4CUDA13kernel_glitchEPjPKjiiffj --------------------------
	.section	.nv.info._ZN13CaptionEngine4CUDA13kernel_glitchEPjPKjiiffj,"",@"SHT_CUDA_INFO"
	.sectionflags	@""
	.align	4


	//----- nvinfo : EIATTR_CUDA_API_VERSION
	.align		4
        /*0000*/ 	.byte	0x04, 0x37
        /*0002*/ 	.short	(.L_170 - .L_169)
.L_169:
        /*0004*/ 	.word	0x00000082


	//----- nvinfo : EIATTR_KPARAM_INFO
	.align		4
.L_170:
        /*0008*/ 	.byte	0x04, 0x17
        /*000a*/ 	.short	(.L_172 - .L_171)
.L_171:
        /*000c*/ 	.word	0x00000000
        /*0010*/ 	.short	0x0006
        /*0012*/ 	.short	0x0020
        /*0014*/ 	.byte	0x00, 0xf0, 0x11, 0x00


	//----- nvinfo : EIATTR_KPARAM_INFO
	.align		4
.L_172:
        /*0018*/ 	.byte	0x04, 0x17
        /*001a*/ 	.short	(.L_174 - .L_173)
.L_173:
        /*001c*/ 	.word	0x00000000
        /*0020*/ 	.short	0x0005
        /*0022*/ 	.short	0x001c
        /*0024*/ 	.byte	0x00, 0xf0, 0x11, 0x00


	//----- nvinfo : EIATTR_KPARAM_INFO
	.align		4
.L_174:
        /*0028*/ 	.byte	0x04, 0x17
        /*002a*/ 	.short	(.L_176 - .L_175)
.L_175:
        /*002c*/ 	.word	0x00000000
        /*0030*/ 	.short	0x0004
        /*0032*/ 	.short	0x0018
        /*0034*/ 	.byte	0x00, 0xf0, 0x11, 0x00


	//----- nvinfo : EIATTR_KPARAM_INFO
	.align		4
.L_176:
        /*0038*/ 	.byte	0x04, 0x17
        /*003a*/ 	.short	(.L_178 - .L_177)
.L_177:
        /*003c*/ 	.word	0x00000000
        /*0040*/ 	.short	0x0003
        /*0042*/ 	.short	0x0014
        /*0044*/ 	.byte	0x00, 0xf0, 0x11, 0x00


	//----- nvinfo : EIATTR_KPARAM_INFO
	.align		4
.L_178:
        /*0048*/ 	.byte	0x04, 0x17
        /*004a*/ 	.short	(.L_180 - .L_179)
.L_179:
        /*004c*/ 	.word	0x00000000
        /*0050*/ 	.short	0x0002
        /*0052*/ 	.short	0x0010
        /*0054*/ 	.byte	0x00, 0xf0, 0x11, 0x00


	//----- nvinfo : EIATTR_KPARAM_INFO
	.align		4
.L_180:
        /*0058*/ 	.byte	0x04, 0x17
        /*005a*/ 	.short	(.L_182 - .L_181)
.L_181:
        /*005c*/ 	.word	0x00000000
        /*0060*/ 	.short	0x0001
        /*0062*/ 	.short	0x0008
        /*0064*/ 	.byte	0x00, 0xf5, 0x21, 0x00


	//----- nvinfo : EIATTR_KPARAM_INFO
	.align		4
.L_182:
        /*0068*/ 	.byte	0x04, 0x17
        /*006a*/ 	.short	(.L_184 - .L_183)
.L_183:
        /*006c*/ 	.word	0x00000000
        /*0070*/ 	.short	0x0000
        /*0072*/ 	.short	0x0000
        /*0074*/ 	.byte	0x00, 0xf5, 0x21, 0x00


	//----- nvinfo : EIATTR_SPARSE_MMA_MASK
	.align		4
.L_184:
        /*0078*/ 	.byte	0x03, 0x50
        /*007a*/ 	.short	0x0000


	//----- nvinfo : EIATTR_MAXREG_COUNT
	.align		4
        /*007c*/ 	.byte	0x03, 0x1b
        /*007e*/ 	.short	0x00ff


	//----- nvinfo : EIATTR_MERCURY_ISA_VERSION
	.align		4
        /*0080*/ 	.byte	0x03, 0x5f
        /*0082*/ 	.short	0x0101


	//----- nvinfo : EIATTR_VRC_CTA_INIT_COUNT
	.align		4
        /*0084*/ 	.byte	0x02, 0x4a
	.zero		1
	.zero		1


	//----- nvinfo : EIATTR_EXIT_INSTR_OFFSETS
	.align		4
        /*0088*/ 	.byte	0x04, 0x1c
        /*008a*/ 	.short	(.L_186 - .L_185)


	//   ....[0]....
.L_185:
        /*008c*/ 	.word	0x000000c0


	//   ....[1]....
        /*0090*/ 	.word	0x00000370


	//   ....[2]....
        /*0094*/ 	.word	0x000007d0


	//----- nvinfo : EIATTR_CRS_STACK_SIZE
	.align		4
.L_186:
        /*0098*/ 	.byte	0x04, 0x1e
        /*009a*/ 	.short	(.L_188 - .L_187)
.L_187:
        /*009c*/ 	.word	0x00000000


	//----- nvinfo : EIATTR_CBANK_PARAM_SIZE
	.align		4
.L_188:
        /*00a0*/ 	.byte	0x03, 0x19
        /*00a2*/ 	.short	0x0024


	//----- nvinfo : EIATTR_PARAM_CBANK
	.align		4
        /*00a4*/ 	.byte	0x04, 0x0a
        /*00a6*/ 	.short	(.L_190 - .L_189)
	.align		4
.L_189:
        /*00a8*/ 	.word	index@(.nv.constant0._ZN13CaptionEngine4CUDA13kernel_glitchEPjPKjiiffj)
        /*00ac*/ 	.short	0x0380
        /*00ae*/ 	.short	0x0024


	//----- nvinfo : EIATTR_SW_WAR
	.align		4
.L_190:
        /*00b0*/ 	.byte	0x04, 0x36
        /*00b2*/ 	.short	(.L_192 - .L_191)
.L_191:
        /*00b4*/ 	.word	0x00000008
.L_192:


//--------------------- .nv.info._ZN13CaptionEngine4CUDA16kernel_text_glowEPjPKjiifjf --------------------------
	.section	.nv.info._ZN13CaptionEngine4CUDA16kernel_text_glowEPjPKjiifjf,"",@"SHT_CUDA_INFO"
	.sectionflags	@""
	.align	4


	//----- nvinfo : EIATTR_CUDA_API_VERSION
	.align		4
        /*0000*/ 	.byte	0x04, 0x37
        /*0002*/ 	.short	(.L_194 - .L_193)
.L_193:
        /*0004*/ 	.word	0x00000082


	//----- nvinfo : EIATTR_KPARAM_INFO
	.align		4
.L_194:
        /*0008*/ 	.byte	0x04, 0x17
        /*000a*/ 	.short	(.L_196 - .L_195)
.L_195:
        /*000c*/ 	.word	0x00000000
        /*0010*/ 	.short	0x0006
        /*0012*/ 	.short	0x0020
        /*0014*/ 	.byte	0x00, 0xf0, 0x11, 0x00


	//----- nvinfo : EIATTR_KPARAM_INFO
	.align		4
.L_196:
        /*0018*/ 	.byte	0x04, 0x17
        /*001a*/ 	.short	(.L_198 - .L_197)
.L_197:
        /*001c*/ 	.word	0x00000000
        /*0020*/ 	.short	0x0005
        /*0022*/ 	.short	0x001c
        /*0024*/ 	.byte	0x00, 0xf0, 0x11, 0x00


	//----- nvinfo : EIATTR_KPARAM_INFO
	.align		4
.L_198:
        /*0028*/ 	.byte	0x04, 0x17
        /*002a*/ 	.short	(.L_200 - .L_199)
.L_199:
        /*002c*/ 	.word	0x00000000
        /*0030*/ 	.short	0x0004
        /*0032*/ 	.short	0x0018
        /*0034*/ 	.byte	0x00, 0xf0, 0x11, 0x00


	//----- nvinfo : EIATTR_KPARAM_INFO
	.align		4
.L_200:
        /*0038*/ 	.byte	0x04, 0x17
        /*003a*/ 	.short	(.L_202 - .L_201)
.L_201:
        /*003c*/ 	.word	0x00000000
        /*0040*/ 	.short	0x0003
        /*0042*/ 	.short	0x0014
        /*0044*/ 	.byte	0x00, 0xf0, 0x11, 0x00


	//----- nvinfo : EIATTR_KPARAM_INFO
	.align		4
.L_202:
        /*0048*/ 	.byte	0x04, 0x17
        /*004a*/ 	.short	(.L_204 - .L_203)
.L_203:
        /*004c*/ 	.word	0x00000000
        /*0050*/ 	.short	0x0002
        /*0052*/ 	.short	0x0010
        /*0054*/ 	.byte	0x00, 0xf0, 0x11, 0x00


	//----- nvinfo : EIATTR_KPARAM_INFO
	.align		4
.L_204:
        /*0058*/ 	.byte	0x04, 0x17
        /*005a*/ 	.short	(.L_206 - .L_205)
.L_205:
        /*005c*/ 	.word	0x00000000
        /*0060*/ 	.short	0x0001
        /*0062*/ 	.short	0x0008
        /*0064*/ 	.byte	0x00, 0xf5, 0x21, 0x00


	//----- nvinfo : EIATTR_KPARAM_INFO
	.align		4
.L_206:
        /*0068*/ 	.byte	0x04, 0x17
        /*006a*/ 	.short	(.L_208 - .L_207)
.L_207:
        /*006c*/ 	.word	0x00000000
        /*0070*/ 	.short	0x0000
        /*0072*/ 	.short	0x0000
        /*0074*/ 	.byte	0x00, 0xf5, 0x21, 0x00


	//----- nvinfo : EIATTR_SPARSE_MMA_MASK
	.align		4
.L_208:
        /*0078*/ 	.byte	0x03, 0x50
        /*007a*/ 	.short	0x0000


	//----- nvinfo : EIATTR_MAXREG_COUNT
	.align		4
        /*007c*/ 	.byte	0x03, 0x1b
        /*007e*/ 	.short	0x00ff


	//----- nvinfo : EIATTR_MERCURY_ISA_VERSION
	.align		4
        /*0080*/ 	.byte	0x03, 0x5f
        /*0082*/ 	.short	0x0101


	//----- nvinfo : EIATTR_VRC_CTA_INIT_COUNT
	.align		4
        /*0084*/ 	.byte	0x02, 0x4a
	.zero		1
	.zero		1


	//----- nvinfo : EIATTR_EXIT_INSTR_OFFSETS
	.align		4
        /*0088*/ 	.byte	0x04, 0x1c
        /*008a*/ 	.short	(.L_210 - .L_209)


	//   ....[0]....
.L_209:
        /*008c*/ 	.word	0x000000c0


	//   ....[1]....
        /*0090*/ 	.word	0x000026d0


	//----- nvinfo : EIATTR_CRS_STACK_SIZE
	.align		4
.L_210:
        /*0094*/ 	.byte	0x04, 0x1e
        /*0096*/ 	.short	(.L_212 - .L_211)
.L_211:
        /*0098*/ 	.word	0x00000000


	//----- nvinfo : EIATTR_CBANK_PARAM_SIZE
	.align		4
.L_212:
        /*009c*/ 	.byte	0x03, 0x19
        /*009e*/ 	.short	0x0024


	//----- nvinfo : EIATTR_PARAM_CBANK
	.align		4
        /*00a0*/ 	.byte	0x04, 0x0a
        /*00a2*/ 	.short	(.L_214 - .L_213)
	.align		4
.L_213:
        /*00a4*/ 	.word	index@(.nv.constant0._ZN13CaptionEngine4CUDA16kernel_text_glowEPjPKjiifjf)
        /*00a8*/ 	.short	0x0380
        /*00aa*/ 	.short	0x0024


	//----- nvinfo : EIATTR_SW_WAR
	.align		4
.L_214:
        /*00ac*/ 	.byte	0x04, 0x36
        /*00ae*/ 	.short	(.L_216 - .L_215)
.L_215:
        /*00b0*/ 	.word	0x00000008
.L_216:


//--------------------- .nv.callgraph             --------------------------
	.section	.nv.callgraph,"",@"SHT_CUDA_CALLGRAPH"
	.align	4
	.sectionentsize	8
	.align		4
        /*0000*/ 	.word	0x00000000
	.align		4
        /*0004*/ 	.word	0xffffffff
	.align		4
        /*0008*/ 	.word	0x00000000
	.align		4
        /*000c*/ 	.word	0xfffffffe
	.align		4
        /*0010*/ 	.word	0x00000000
	.align		4
        /*0014*/ 	.word	0xfffffffd
	.align		4
        /*0018*/ 	.word	0x00000000
	.align		4
        /*001c*/ 	.word	0xfffffffc


//--------------------- .nv.constant4             --------------------------
	.section	.nv.constant4,"a",@progbits
	.align	8
	.align		8
.nv.constant4:
        /*0000*/ 	.dword	__cudart_i2opi_f


//--------------------- .text._ZN13CaptionEngine4CUDA16kernel_compositeEPjPKjS3_iif --------------------------
	.section	.text._ZN13CaptionEngine4CUDA16kernel_compositeEPjPKjS3_iif,"ax",@progbits
	.align	128
        .global         _ZN13CaptionEngine4CUDA16kernel_compositeEPjPKjS3_iif
        .type           _ZN13CaptionEngine4CUDA16kernel_compositeEPjPKjS3_iif,@function
        .size           _ZN13CaptionEngine4CUDA16kernel_compositeEPjPKjS3_iif,(.L_x_236 - _ZN13CaptionEngine4CUDA16kernel_compositeEPjPKjS3_iif)
        .other          _ZN13CaptionEngine4CUDA16kernel_compositeEPjPKjS3_iif,@"STO_CUDA_ENTRY STV_DEFAULT"
_ZN13CaptionEngine4CUDA16kernel_compositeEPjPKjS3_iif:
.text._ZN13CaptionEngine4CUDA16kernel_compositeEPjPKjS3_iif:
[----:B------:R-:W-:Y:S01]  /*0000*/  LDC R1, c[0x0][0x37c] ;  /* 0x0000df00ff017b82 */ /* 0x000fe20000000800 */
[----:B------:R-:W0:Y:S07]  /*0010*/  S2R R0, SR_TID.Y ;  /* 0x0000000000007919 */ /* 0x000e2e0000002200 */
[----:B------:R-:W1:Y:S01]  /*0020*/  LDC R2, c[0x0][0x360] ;  /* 0x0000d800ff027b82 */ /* 0x000e620000000800 */
[----:B------:R-:W2:Y:S01]  /*0030*/  LDCU.64 UR6, c[0x0][0x398] ;  /* 0x00007300ff0677ac */ /* 0x000ea20008000a00 */
[----:B------:R-:W1:Y:S06]  /*0040*/  S2R R5, SR_TID.X ;  /* 0x0000000000057919 */ /* 0x000e6c0000002100 */
[----:B------:R-:W0:Y:S08]  /*0050*/  S2UR UR5, SR_CTAID.Y ;  /* 0x00000000000579c3 */ /* 0x000e300000002600 */
[----:B------:R-:W0:Y:S08]  /*0060*/  LDC R3, c[0x0][0x364] ;  /* 0x0000d900ff037b82 */ /* 0x000e300000000800 */
[----:B------:R-:W1:Y:S01]  /*0070*/  S2UR UR4, SR_CTAID.X ;  /* 0x00000000000479c3 */ /* 0x000e620000002500 */
[----:B0-----:R-:W-:-:S05]  /*0080*/  IMAD R3, R3, UR5, R0 ;  /* 0x0000000503037c24 */ /* 0x001fca000f8e0200 */
[----:B--2---:R-:W-:Y:S01]  /*0090*/  ISETP.GE.AND P0, PT, R3, UR7, PT ;  /* 0x0000000703007c0c */ /* 0x004fe2000bf06270 */
[----:B-1----:R-:W-:-:S05]  /*00a0*/  IMAD R2, R2, UR4, R5 ;  /* 0x0000000402027c24 */ /* 0x002fca000f8e0205 */
[----:B------:R-:W-:-:S13]  /*00b0*/  ISETP.GE.OR P0, PT, R2, UR6, P0 ;  /* 0x0000000602007c0c */ /* 0x000fda0008706670 */
[----:B------:R-:W-:Y:S05]  /*00c0*/  @P0 EXIT ;  /* 0x000000000000094d */ /* 0x000fea0003800000 */
[----:B------:R-:W0:Y:S01]  /*00d0*/  LDC.64 R10, c[0x0][0x388] ;  /* 0x0000e200ff0a7b82 */ /* 0x000e220000000a00 */
[----:B------:R-:W1:Y:S01]  /*00e0*/  LDCU.64 UR4, c[0x0][0x358] ;  /* 0x00006b00ff0477ac */ /* 0x000e620008000a00 */
[----:B------:R-:W-:-:S04]  /*00f0*/  IMAD R2, R3, UR6, R2 ;  /* 0x0000000603027c24 */ /* 0x000fc8000f8e0202 */
[----:B0-----:R-:W-:-:S06]  /*0100*/  IMAD.WIDE R10, R2, 0x4, R10 ;  /* 0x00000004020a7825 */ /* 0x001fcc00078e020a */
[----:B-1----:R-:W2:Y:S01]  /*0110*/  LDG.E R10, desc[UR4][R10.64] ;  /* 0x000000040a0a7981 */ /* 0x002ea2000c1e1900 */
[----:B------:R-:W-:Y:S02]  /*0120*/  HFMA2 R4, -RZ, RZ, 0.9375, -7.688999176025390625e-06 ;  /* 0x3b808081ff047431 */ /* 0x000fe400000001ff */
[----:B------:R-:W-:Y:S01]  /*0130*/  IMAD.MOV.U32 R3, RZ, RZ, 0x437f0000 ;  /* 0x437f0000ff037424 */ /* 0x000fe200078e00ff */
[----:B------:R-:W-:Y:S03]  /*0140*/  BSSY.RECONVERGENT B2, `(.L_x_0) ;  /* 0x000000d000027945 */ /* 0x000fe60003800200 */
[----:B------:R-:W-:-:S04]  /*0150*/  FFMA R3, R4, -R3, 1 ;  /* 0x3f80000004037423 */ /* 0x000fc80000000803 */
[----:B------:R-:W-:Y:S01]  /*0160*/  FFMA R3, R3, R4, 0.0039215688593685626984 ;  /* 0x3b80808103037423 */ /* 0x000fe20000000004 */
[----:B--2---:R-:W0:Y:S08]  /*0170*/  I2F.U8 R0, R10 ;  /* 0x0000000a00007306 */ /* 0x004e300000001000 */
[----:B0-----:R-:W0:Y:S01]  /*0180*/  FCHK P0, R0, 255 ;  /* 0x437f000000007902 */ /* 0x001e220000000000 */
[----:B------:R-:W-:-:S04]  /*0190*/  FFMA R8, R0, R3, RZ ;  /* 0x0000000300087223 */ /* 0x000fc800000000ff */
[----:B------:R-:W-:-:S04]  /*01a0*/  FFMA R4, R8, -255, R0 ;  /* 0xc37f000008047823 */ /* 0x000fc80000000000 */
[----:B------:R-:W-:Y:S01]  /*01b0*/  FFMA R8, R3, R4, R8 ;  /* 0x0000000403087223 */ /* 0x000fe20000000008 */
[----:B0-----:R-:W-:Y:S06]  /*01c0*/  @!P0 BRA `(.L_x_1) ;  /* 0x0000000000108947 */ /* 0x001fec0003800000 */
[----:B------:R-:W-:Y:S02]  /*01d0*/  MOV R3, 0x437f0000 ;  /* 0x437f000000037802 */ /* 0x000fe40000000f00 */
[----:B------:R-:W-:-:S07]  /*01e0*/  MOV R4, 0x200 ;  /* 0x0000020000047802 */ /* 0x000fce0000000f00 */
[----:B------:R-:W-:Y:S05]  /*01f0*/  CALL.REL.NOINC `($__internal_0_$__cuda_sm3x_div_rn_noftz_f32_slowpath) ;  /* 0x0000000c00447944 */ /* 0x000fea0003c00000 */
[----:B------:R-:W-:-:S07]  /*0200*/  IMAD.MOV.U32 R8, RZ, RZ, R0 ;  /* 0x000000ffff087224 */ /* 0x000fce00078e0000 */
.L_x_1:
[----:B------:R-:W-:Y:S05]  /*0210*/  BSYNC.RECONVERGENT B2 ;  /* 0x0000000000027941 */ /* 0x000fea0003800200 */
.L_x_0:
[----:B------:R-:W-:Y:S01]  /*0220*/  SHF.R.U32.HI R0, RZ, 0x8, R10 ;  /* 0x00000008ff007819 */ /* 0x000fe2000001160a */
[----:B------:R-:W-:Y:S01]  /*0230*/  IMAD.MOV.U32 R3, RZ, RZ, 0x437f0000 ;  /* 0x437f0000ff037424 */ /* 0x000fe200078e00ff */
[----:B------:R-:W-:Y:S01]  /*0240*/  MOV R4, 0x3b808081 ;  /* 0x3b80808100047802 */ /* 0x000fe20000000f00 */
[----:B------:R-:W-:Y:S01]  /*0250*/  BSSY.RECONVERGENT B2, `(.L_x_2) ;  /* 0x000000f000027945 */ /* 0x000fe20003800200 */
[----:B------:R-:W-:-:S03]  /*0260*/  LOP3.LUT R0, R0, 0xff, RZ, 0xc0, !PT ;  /* 0x000000ff00007812 */ /* 0x000fc600078ec0ff */
[----:B------:R-:W-:Y:S01]  /*0270*/  FFMA R5, R4, -R3, 1 ;  /* 0x3f80000004057423 */ /* 0x000fe20000000803 */
[----:B------:R-:W-:-:S03]  /*0280*/  I2FP.F32.U32 R3, R0 ;  /* 0x0000000000037245 */ /* 0x000fc60000201000 */
[----:B------:R-:W-:Y:S01]  /*0290*/  FFMA R0, R5, R4, 0.0039215688593685626984 ;  /* 0x3b80808105007423 */ /* 0x000fe20000000004 */
[----:B------:R-:W0:Y:S03]  /*02a0*/  FCHK P0, R3, 255 ;  /* 0x437f000003007902 */ /* 0x000e260000000000 */
[----:B------:R-:W-:-:S04]  /*02b0*/  FFMA R4, R0, R3, RZ ;  /* 0x0000000300047223 */ /* 0x000fc800000000ff */
[----:B------:R-:W-:-:S04]  /*02c0*/  FFMA R7, R4, -255, R3 ;  /* 0xc37f000004077823 */ /* 0x000fc80000000003 */
[----:B------:R-:W-:Y:S01]  /*02d0*/  FFMA R7, R0, R7, R4 ;  /* 0x0000000700077223 */ /* 0x000fe20000000004 */
[----:B0-----:R-:W-:Y:S06]  /*02e0*/  @!P0 BRA `(.L_x_3) ;  /* 0x0000000000148947 */ /* 0x001fec0003800000 */
[----:B------:R-:W-:Y:S01]  /*02f0*/  MOV R0, R3 ;  /* 0x0000000300007202 */ /* 0x000fe20000000f00 */
[----:B------:R-:W-:Y:S01]  /*0300*/  IMAD.MOV.U32 R3, RZ, RZ, 0x437f0000 ;  /* 0x437f0000ff037424 */ /* 0x000fe200078e00ff */
[----:B------:R-:W-:-:S07]  /*0310*/  MOV R4, 0x330 ;  /* 0x0000033000047802 */ /* 0x000fce0000000f00 */
[----:B------:R-:W-:Y:S05]  /*0320*/  CALL.REL.NOINC `($__internal_0_$__cuda_sm3x_div_rn_noftz_f32_slowpath) ;  /* 0x0000000800f87944 */ /* 0x000fea0003c00000 */
[----:B------:R-:W-:-:S07]  /*0330*/  MOV R7, R0 ;  /* 0x0000000000077202 */ /* 0x000fce0000000f00 */
.L_x_3:
[----:B------:R-:W-:Y:S05]  /*0340*/  BSYNC.RECONVERGENT B2 ;  /* 0x0000000000027941 */ /* 0x000fea0003800200 */
.L_x_2:
[----:B------:R-:W-:Y:S01]  /*0350*/  HFMA2 R3, -RZ, RZ, 3.748046875, 0 ;  /* 0x437f0000ff037431 */ /* 0x000fe200000001ff */
[----:B------:R-:W-:Y:S01]  /*0360*/  SHF.R.U32.HI R0, RZ, 0x10, R10 ;  /* 0x00000010ff007819 */ /* 0x000fe2000001160a */
[----:B------:R-:W-:Y:S01]  /*0370*/  IMAD.MOV.U32 R4, RZ, RZ, 0x3b808081 ;  /* 0x3b808081ff047424 */ /* 0x000fe200078e00ff */
[----:B------:R-:W-:Y:S02]  /*0380*/  BSSY.RECONVERGENT B2, `(.L_x_4) ;  /* 0x000000f000027945 */ /* 0x000fe40003800200 */
[----:B------:R-:W-:Y:S01]  /*0390*/  LOP3.LUT R0, R0, 0xff, RZ, 0xc0, !PT ;  /* 0x000000ff00007812 */ /* 0x000fe200078ec0ff */
[----:B------:R-:W-:-:S03]  /*03a0*/  FFMA R5, R4, -R3, 1 ;  /* 0x3f80000004057423 */ /* 0x000fc60000000803 */
[----:B------:R-:W-:Y:S01]  /*03b0*/  I2FP.F32.U32 R3, R0 ;  /* 0x0000000000037245 */ /* 0x000fe20000201000 */
[----:B------:R-:W-:-:S03]  /*03c0*/  FFMA R0, R5, R4, 0.0039215688593685626984 ;  /* 0x3b80808105007423 */ /* 0x000fc60000000004 */
[----:B------:R-:W0:Y:S01]  /*03d0*/  FCHK P0, R3, 255 ;  /* 0x437f000003007902 */ /* 0x000e220000000000 */
        /* <DEDUP_REMOVED lines=9> */
.L_x_5:
[----:B------:R-:W-:Y:S05]  /*0470*/  BSYNC.RECONVERGENT B2 ;  /* 0x0000000000027941 */ /* 0x000fea0003800200 */
.L_x_4:
[----:B------:R-:W0:Y:S01]  /*0480*/  I2F.U8 R3, R10.B3 ;  /* 0x3000000a00037306 */ /* 0x000e220000001000 */
[----:B------:R-:W-:Y:S02]  /*0490*/  HFMA2 R0, -RZ, RZ, 0.9375, -7.688999176025390625e-06 ;  /* 0x3b808081ff007431 */ /* 0x000fe400000001ff */
[----:B------:R-:W-:Y:S01]  /*04a0*/  IMAD.MOV.U32 R5, RZ, RZ, 0x437f0000 ;  /* 0x437f0000ff057424 */ /* 0x000fe200078e00ff */
[----:B------:R-:W-:Y:S03]  /*04b0*/  BSSY.RECONVERGENT B2, `(.L_x_6) ;  /* 0x000000d000027945 */ /* 0x000fe60003800200 */
[----:B------:R-:W-:Y:S01]  /*04c0*/  FFMA R5, R0, -R5, 1 ;  /* 0x3f80000000057423 */ /* 0x000fe20000000805 */
[----:B0-----:R-:W0:Y:S03]  /*04d0*/  FCHK P0, R3, 255 ;  /* 0x437f000003007902 */ /* 0x001e260000000000 */
[----:B------:R-:W-:-:S04]  /*04e0*/  FFMA R0, R5, R0, 0.0039215688593685626984 ;  /* 0x3b80808105007423 */ /* 0x000fc80000000000 */
[----:B------:R-:W-:-:S04]  /*04f0*/  FFMA R4, R0, R3, RZ ;  /* 0x0000000300047223 */ /* 0x000fc800000000ff */
[----:B------:R-:W-:-:S04]  /*0500*/  FFMA R9, R4, -255, R3 ;  /* 0xc37f000004097823 */ /* 0x000fc80000000003 */
[----:B------:R-:W-:Y:S01]  /*0510*/  FFMA R9, R0, R9, R4 ;  /* 0x0000000900097223 */ /* 0x000fe20000000004 */
[----:B0-----:R-:W-:Y:S06]  /*0520*/  @!P0 BRA `(.L_x_7) ;  /* 0x0000000000148947 */ /* 0x001fec0003800000 */
[----:B------:R-:W-:Y:S02]  /*0530*/  MOV R0, R3 ;  /* 0x0000000300007202 */ /* 0x000fe40000000f00 */
[----:B------:R-:W-:Y:S02]  /*0540*/  MOV R3, 0x437f0000 ;  /* 0x437f000000037802 */ /* 0x000fe40000000f00 */
[----:B------:R-:W-:-:S07]  /*0550*/  MOV R4, 0x570 ;  /* 0x0000057000047802 */ /* 0x000fce0000000f00 */
[----:B------:R-:W-:Y:S05]  /*0560*/  CALL.REL.NOINC `($__internal_0_$__cuda_sm3x_div_rn_noftz_f32_slowpath) ;  /* 0x0000000800687944 */ /* 0x000fea0003c00000 */
[----:B------:R-:W-:-:S07]  /*0570*/  IMAD.MOV.U32 R9, RZ, RZ, R0 ;  /* 0x000000ffff097224 */ /* 0x000fce00078e0000 */
.L_x_7:
[----:B------:R-:W-:Y:S05]  /*0580*/  BSYNC.RECONVERGENT B2 ;  /* 0x0000000000027941 */ /* 0x000fea0003800200 */
.L_x_6:
[----:B------:R-:W0:Y:S02]  /*0590*/  LDC.64 R4, c[0x0][0x390] ;  /* 0x0000e400ff047b82 */ /* 0x000e240000000a00 */
[----:B0-----:R-:W-:-:S05]  /*05a0*/  IMAD.WIDE R4, R2, 0x4, R4 ;  /* 0x0000000402047825 */ /* 0x001fca00078e0204 */
[----:B------:R-:W2:Y:S01]  /*05b0*/  LDG.E R11, desc[UR4][R4.64] ;  /* 0x00000004040b7981 */ /* 0x000ea2000c1e1900 */
[----:B------:R-:W-:Y:S01]  /*05c0*/  HFMA2 R13, -RZ, RZ, 3.748046875, 0 ;  /* 0x437f0000ff0d7431 */ /* 0x000fe200000001ff */
[----:B------:R-:W-:Y:S01]  /*05d0*/  MOV R0, 0x3b808081 ;  /* 0x3b80808100007802 */ /* 0x000fe20000000f00 */
[----:B------:R-:W-:Y:S04]  /*05e0*/  BSSY.RECONVERGENT B2, `(.L_x_8) ;  /* 0x000000e000027945 */ /* 0x000fe80003800200 */
        /* <DEDUP_REMOVED lines=8> */
[----:B------:R-:W-:Y:S01]  /*0670*/  IMAD.MOV.U32 R0, RZ, RZ, R3 ;  /* 0x000000ffff007224 */ /* 0x000fe200078e0003 */
[----:B------:R-:W-:Y:S02]  /*0680*/  MOV R3, 0x437f0000 ;  /* 0x437f000000037802 */ /* 0x000fe40000000f00 */
[----:B------:R-:W-:-:S07]  /*0690*/  MOV R4, 0x6b0 ;  /* 0x000006b000047802 */ /* 0x000fce0000000f00 */
[----:B------:R-:W-:Y:S05]  /*06a0*/  CALL.REL.NOINC `($__internal_0_$__cuda_sm3x_div_rn_noftz_f32_slowpath) ;  /* 0x0000000800187944 */ /* 0x000fea0003c00000 */
[----:B------:R-:W-:-:S07]  /*06b0*/  MOV R16, R0 ;  /* 0x0000000000107202 */ /* 0x000fce0000000f00 */
.L_x_9:
[----:B------:R-:W-:Y:S05]  /*06c0*/  BSYNC.RECONVERGENT B2 ;  /* 0x0000000000027941 */ /* 0x000fea0003800200 */
.L_x_8:
        /* <DEDUP_REMOVED lines=18> */
.L_x_11:
[----:B------:R-:W-:Y:S05]  /*07f0*/  BSYNC.RECONVERGENT B2 ;  /* 0x0000000000027941 */ /* 0x000fea0003800200 */
.L_x_10:
[----:B------:R-:W-:Y:S01]  /*0800*/  HFMA2 R4, -RZ, RZ, 0.9375, -7.688999176025390625e-06 ;  /* 0x3b808081ff047431 */ /* 0x000fe200000001ff */
        /* <DEDUP_REMOVED lines=17> */
.L_x_13:
[----:B------:R-:W-:Y:S05]  /*0920*/  BSYNC.RECONVERGENT B2 ;  /* 0x0000000000027941 */ /* 0x000fea0003800200 */
.L_x_12:
[----:B------:R-:W0:Y:S01]  /*0930*/  I2F.U8 R11, R11.B3 ;  /* 0x3000000b000b7306 */ /* 0x000e220000001000 */
[----:B------:R-:W-:Y:S01]  /*0940*/  HFMA2 R3, -RZ, RZ, 3.748046875, 0 ;  /* 0x437f0000ff037431 */ /* 0x000fe200000001ff */
[----:B------:R-:W-:Y:S01]  /*0950*/  MOV R0, 0x3b808081 ;  /* 0x3b80808100007802 */ /* 0x000fe20000000f00 */
[----:B------:R-:W-:Y:S04]  /*0960*/  BSSY.RECONVERGENT B2, `(.L_x_14) ;  /* 0x000000d000027945 */ /* 0x000fe80003800200 */
[----:B------:R-:W-:Y:S01]  /*0970*/  FFMA R3, R0, -R3, 1 ;  /* 0x3f80000000037423 */ /* 0x000fe20000000803 */
[----:B0-----:R-:W0:Y:S03]  /*0980*/  FCHK P0, R11, 255 ;  /* 0x437f00000b007902 */ /* 0x001e260000000000 */
[----:B------:R-:W-:-:S04]  /*0990*/  FFMA R0, R3, R0, 0.0039215688593685626984 ;  /* 0x3b80808103007423 */ /* 0x000fc80000000000 */
        /* <DEDUP_REMOVED lines=9> */
.L_x_15:
[----:B------:R-:W-:Y:S05]  /*0a30*/  BSYNC.RECONVERGENT B2 ;  /* 0x0000000000027941 */ /* 0x000fea0003800200 */
.L_x_14:
[----:B------:R-:W0:Y:S01]  /*0a40*/  LDCU UR6, c[0x0][0x3a0] ;  /* 0x00007400ff0677ac */ /* 0x000e220008000800 */
[----:B------:R-:W-:Y:S01]  /*0a50*/  FMUL R5, R9, R8 ;  /* 0x0000000809057220 */ /* 0x000fe20000400000 */
[----:B------:R-:W-:Y:S01]  /*0a60*/  BSSY.RECONVERGENT B2, `(.L_x_16) ;  /* 0x0000012000027945 */ /* 0x000fe20003800200 */
[----:B0-----:R-:W-:-:S04]  /*0a70*/  FMUL R13, R13, UR6 ;  /* 0x000000060d0d7c20 */ /* 0x001fc80008400000 */
[----:B------:R-:W-:-:S04]  /*0a80*/  FADD R14, -R13, 1 ;  /* 0x3f8000000d0e7421 */ /* 0x000fc80000000100 */
[C---:B------:R-:W-:Y:S01]  /*0a90*/  FFMA R11, R14.reuse, R9, R13 ;  /* 0x000000090e0b7223 */ /* 0x040fe2000000000d */
[----:B------:R-:W-:-:S04]  /*0aa0*/  FMUL R0, R14, R5 ;  /* 0x000000050e007220 */ /* 0x000fc80000400000 */
[----:B------:R-:W-:Y:S01]  /*0ab0*/  FMNMX R3, R11, 0.0010000000474974513054, !PT ;  /* 0x3a83126f0b037809 */ /* 0x000fe20007800000 */
[----:B------:R-:W-:-:S03]  /*0ac0*/  FFMA R0, R13, R16, R0 ;  /* 0x000000100d007223 */ /* 0x000fc60000000000 */
[----:B------:R-:W0:Y:S08]  /*0ad0*/  MUFU.RCP R4, R3 ;  /* 0x0000000300047308 */ /* 0x000e300000001000 */
[----:B------:R-:W1:Y:S01]  /*0ae0*/  FCHK P0, R0, R3 ;  /* 0x0000000300007302 */ /* 0x000e620000000000 */
[----:B0-----:R-:W-:-:S04]  /*0af0*/  FFMA R5, -R3, R4, 1 ;  /* 0x3f80000003057423 */ /* 0x001fc80000000104 */
[----:B------:R-:W-:-:S04]  /*0b00*/  FFMA R5, R4, R5, R4 ;  /* 0x0000000504057223 */ /* 0x000fc80000000004 */
[----:B------:R-:W-:-:S04]  /*0b10*/  FFMA R8, R0, R5, RZ ;  /* 0x0000000500087223 */ /* 0x000fc800000000ff */
[----:B------:R-:W-:-:S04]  /*0b20*/  FFMA R4, -R3, R8, R0 ;  /* 0x0000000803047223 */ /* 0x000fc80000000100 */
[----:B------:R-:W-:Y:S01]  /*0b30*/  FFMA R8, R5, R4, R8 ;  /* 0x0000000405087223 */ /* 0x000fe20000000008 */
[----:B-1----:R-:W-:Y:S06]  /*0b40*/  @!P0 BRA `(.L_x_17) ;  /* 0x00000000000c8947 */ /* 0x002fec0003800000 */
[----:B------:R-:W-:-:S07]  /*0b50*/  MOV R4, 0xb70 ;  /* 0x00000b7000047802 */ /* 0x000fce0000000f00 */
[----:B------:R-:W-:Y:S05]  /*0b60*/  CALL.REL.NOINC `($__internal_0_$__cuda_sm3x_div_rn_noftz_f32_slowpath) ;  /* 0x0000000000e87944 */ /* 0x000fea0003c00000 */
[----:B------:R-:W-:-:S07]  /*0b70*/  IMAD.MOV.U32 R8, RZ, RZ, R0 ;  /* 0x000000ffff087224 */ /* 0x000fce00078e0000 */
.L_x_17:
[----:B------:R-:W-:Y:S05]  /*0b80*/  BSYNC.RECONVERGENT B2 ;  /* 0x0000000000027941 */ /* 0x000fea0003800200 */
.L_x_16:
[----:B------:R-:W0:Y:S01]  /*0b90*/  MUFU.RCP R4, R3 ;  /* 0x0000000300047308 */ /* 0x000e220000001000 */
[----:B------:R-:W-:Y:S01]  /*0ba0*/  FMUL R7, R9, R7 ;  /* 0x0000000709077220 */ /* 0x000fe20000400000 */
[----:B------:R-:W-:Y:S03]  /*0bb0*/  BSSY.RECONVERGENT B2, `(.L_x_18) ;  /* 0x000000e000027945 */ /* 0x000fe60003800200 */
[----:B------:R-:W-:-:S04]  /*0bc0*/  FMUL R0, R14, R7 ;  /* 0x000000070e007220 */ /* 0x000fc80000400000 */
[----:B------:R-:W-:-:S04]  /*0bd0*/  FFMA R12, R13, R12, R0 ;  /* 0x0000000c0d0c7223 */ /* 0x000fc80000000000 */
[----:B------:R-:W1:Y:S01]  /*0be0*/  FCHK P0, R12, R3 ;  /* 0x000000030c007302 */ /* 0x000e620000000000 */
[----:B0-----:R-:W-:-:S04]  /*0bf0*/  FFMA R5, -R3, R4, 1 ;  /* 0x3f80000003057423 */ /* 0x001fc80000000104 */
[----:B------:R-:W-:-:S04]  /*0c00*/  FFMA R0, R4, R5, R4 ;  /* 0x0000000504007223 */ /* 0x000fc80000000004 */
[----:B------:R-:W-:-:S04]  /*0c10*/  FFMA R7, R0, R12, RZ ;  /* 0x0000000c00077223 */ /* 0x000fc800000000ff */
[----:B------:R-:W-:-:S04]  /*0c20*/  FFMA R4, -R3, R7, R12 ;  /* 0x0000000703047223 */ /* 0x000fc8000000010c */
[----:B------:R-:W-:Y:S01]  /*0c30*/  FFMA R7, R0, R4, R7 ;  /* 0x0000000400077223 */ /* 0x000fe20000000007 */
[----:B-1----:R-:W-:Y:S06]  /*0c40*/  @!P0 BRA `(.L_x_19) ;  /* 0x0000000000108947 */ /* 0x002fec0003800000 */
[----:B------:R-:W-:Y:S02]  /*0c50*/  MOV R0, R12 ;  /* 0x0000000c00007202 */ /* 0x000fe40000000f00 */
[----:B------:R-:W-:-:S07]  /*0c60*/  MOV R4, 0xc80 ;  /* 0x00000c8000047802 */ /* 0x000fce0000000f00 */
[----:B------:R-:W-:Y:S05]  /*0c70*/  CALL.REL.NOINC `($__internal_0_$__cuda_sm3x_div_rn_noftz_f32_slowpath) ;  /* 0x0000000000a47944 */ /* 0x000fea0003c00000 */
[----:B------:R-:W-:-:S07]  /*0c80*/  MOV R7, R0 ;  /* 0x0000000000077202 */ /* 0x000fce0000000f00 */
.L_x_19:
[----:B------:R-:W-:Y:S05]  /*0c90*/  BSYNC.RECONVERGENT B2 ;  /* 0x0000000000027941 */ /* 0x000fea0003800200 */
.L_x_18:
        /* <DEDUP_REMOVED lines=12> */
[----:B------:R-:W-:Y:S01]  /*0d60*/  IMAD.MOV.U32 R0, RZ, RZ, R10 ;  /* 0x000000ffff007224 */ /* 0x000fe200078e000a */
[----:B------:R-:W-:-:S07]  /*0d70*/  MOV R4, 0xd90 ;  /* 0x00000d9000047802 */ /* 0x000fce0000000f00 */
[----:B------:R-:W-:Y:S05]  /*0d80*/  CALL.REL.NOINC `($__internal_0_$__cuda_sm3x_div_rn_noftz_f32_slowpath) ;  /* 0x0000000000607944 */ /* 0x000fea0003c00000 */
.L_x_21:
[----:B------:R-:W-:Y:S05]  /*0d90*/  BSYNC.RECONVERGENT B2 ;  /* 0x0000000000027941 */ /* 0x000fea0003800200 */
.L_x_20:
[----:B------:R-:W-:Y:S01]  /*0da0*/  FADD.SAT R0, RZ, R0 ;  /* 0x00000000ff007221 */ /* 0x000fe20000002000 */
[----:B------:R-:W-:Y:S01]  /*0db0*/  FADD.SAT R7, RZ, R7 ;  /* 0x00000007ff077221 */ /* 0x000fe20000002000 */
[----:B------:R-:W-:Y:S01]  /*0dc0*/  FADD.SAT R11, RZ, R11 ;  /* 0x0000000bff0b7221 */ /* 0x000fe20000002000 */
[----:B------:R-:W-:Y:S01]  /*0dd0*/  FADD.SAT R8, RZ, R8 ;  /* 0x00000008ff087221 */ /* 0x000fe20000002000 */
[----:B------:R-:W-:Y:S01]  /*0de0*/  FMUL R0, R0, 255 ;  /* 0x437f000000007820 */ /* 0x000fe20000400000 */
[----:B------:R-:W-:Y:S01]  /*0df0*/  FMUL R7, R7, 255 ;  /* 0x437f000007077820 */ /* 0x000fe20000400000 */
[----:B------:R-:W-:Y:S01]  /*0e00*/  FMUL R11, R11, 255 ;  /* 0x437f00000b0b7820 */ /* 0x000fe20000400000 */
[----:B------:R-:W-:Y:S01]  /*0e10*/  FMUL R8, R8, 255 ;  /* 0x437f000008087820 */ /* 0x000fe20000400000 */
[----:B------:R-:W0:Y:S02]  /*0e20*/  LDC.64 R4, c[0x0][0x380] ;  /* 0x0000e000ff047b82 */ /* 0x000e240000000a00 */
[----:B------:R-:W1:Y:S08]  /*0e30*/  F2I.U32.TRUNC.NTZ R0, R0 ;  /* 0x0000000000007305 */ /* 0x000e70000020f000 */
[----:B------:R-:W2:Y:S01]  /*0e40*/  F2I.U32.TRUNC.NTZ R7, R7 ;  /* 0x0000000700077305 */ /* 0x000ea2000020f000 */
[----:B-1----:R-:W-:-:S07]  /*0e50*/  SHF.L.U32 R3, R0, 0x10, RZ ;  /* 0x0000001000037819 */ /* 0x002fce00000006ff */
[----:B------:R-:W1:Y:S01]  /*0e60*/  F2I.U32.TRUNC.NTZ R11, R11 ;  /* 0x0000000b000b7305 */ /* 0x000e62000020f000 */
[----:B------:R-:W-:Y:S01]  /*0e70*/  LOP3.LUT R6, R3, 0xff0000, RZ, 0xc0, !PT ;  /* 0x00ff000003067812 */ /* 0x000fe200078ec0ff */
[----:B0-----:R-:W-:Y:S01]  /*0e80*/  IMAD.WIDE R2, R2, 0x4, R4 ;  /* 0x0000000402027825 */ /* 0x001fe200078e0204 */
[----:B--2---:R-:W-:-:S05]  /*0e90*/  SHF.L.U32 R7, R7, 0x8, RZ ;  /* 0x0000000807077819 */ /* 0x004fca00000006ff */
[----:B------:R-:W0:Y:S01]  /*0ea0*/  F2I.U32.TRUNC.NTZ R8, R8 ;  /* 0x0000000800087305 */ /* 0x000e22000020f000 */
[----:B------:R-:W-:Y:S01]  /*0eb0*/  LOP3.LUT R7, R7, 0xff00, RZ, 0xc0, !PT ;  /* 0x0000ff0007077812 */ /* 0x000fe200078ec0ff */
[----:B-1----:R-:W-:Y:S01]  /*0ec0*/  IMAD R6, R11, 0x1000000, R6 ;  /* 0x010000000b067824 */ /* 0x002fe200078e0206 */
[----:B0-----:R-:W-:-:S04]  /*0ed0*/  LOP3.LUT R0, R8, 0xff, RZ, 0xc0, !PT ;  /* 0x000000ff08007812 */ /* 0x001fc800078ec0ff */
[----:B------:R-:W-:-:S05]  /*0ee0*/  IADD3 R7, PT, PT, R0, R6, R7 ;  /* 0x0000000600077210 */ /* 0x000fca0007ffe007 */
[----:B------:R-:W-:Y:S01]  /*0ef0*/  STG.E desc[UR4][R2.64], R7 ;  /* 0x0000000702007986 */ /* 0x000fe2000c101904 */
[----:B------:R-:W-:Y:S05]  /*0f00*/  EXIT ;  /* 0x000000000000794d */ /* 0x000fea0003800000 */
        .weak           $__internal_0_$__cuda_sm3x_div_rn_noftz_f32_slowpath
        .type           $__internal_0_$__cuda_sm3x_div_rn_noftz_f32_slowpath,@function
        .size           $__internal_0_$__cuda_sm3x_div_rn_noftz_f32_slowpath,(.L_x_236 - $__internal_0_$__cuda_sm3x_div_rn_noftz_f32_slowpath)
$__internal_0_$__cuda_sm3x_div_rn_noftz_f32_slowpath:
[--C-:B------:R-:W-:Y:S01]  /*0f10*/  SHF.R.U32.HI R5, RZ, 0x17, R3.reuse ;  /* 0x00000017ff057819 */ /* 0x100fe20000011603 */
[----:B------:R-:W-:Y:S01]  /*0f20*/  BSSY.RECONVERGENT B0, `(.L_x_22) ;  /* 0x0000063000007945 */ /* 0x000fe20003800200 */
[----:B------:R-:W-:Y:S01]  /*0f30*/  SHF.R.U32.HI R18, RZ, 0x17, R0 ;  /* 0x00000017ff127819 */ /* 0x000fe20000011600 */
[----:B------:R-:W-:Y:S01]  /*0f40*/  IMAD.MOV.U32 R17, RZ, RZ, R3 ;  /* 0x000000ffff117224 */ /* 0x000fe200078e0003 */
[----:B------:R-:W-:Y:S02]  /*0f50*/  LOP3.LUT R5, R5, 0xff, RZ, 0xc0, !PT ;  /* 0x000000ff05057812 */ /* 0x000fe400078ec0ff */
[----:B------:R-:W-:Y:S02]  /*0f60*/  LOP3.LUT R18, R18, 0xff, RZ, 0xc0, !PT ;  /* 0x000000ff12127812 */ /* 0x000fe400078ec0ff */
[----:B------:R-:W-:Y:S02]  /*0f70*/  IADD3 R20, PT, PT, R5, -0x1, RZ ;  /* 0xffffffff05147810 */ /* 0x000fe40007ffe0ff */
[----:B------:R-:W-:-:S02]  /*0f80*/  IADD3 R19, PT, PT, R18, -0x1, RZ ;  /* 0xffffffff12137810 */ /* 0x000fc40007ffe0ff */
[----:B------:R-:W-:-:S04]  /*0f90*/  ISETP.GT.U32.AND P0, PT, R20, 0xfd, PT ;  /* 0x000000fd1400780c */ /* 0x000fc80003f04070 */
[----:B------:R-:W-:-:S13]  /*0fa0*/  ISETP.GT.U32.OR P0, PT, R19, 0xfd, P0 ;  /* 0x000000fd1300780c */ /* 0x000fda0000704470 */
[----:B------:R-:W-:Y:S01]  /*0fb0*/  @!P0 MOV R15, RZ ;  /* 0x000000ff000f8202 */ /* 0x000fe20000000f00 */
[----:B------:R-:W-:Y:S06]  /*0fc0*/  @!P0 BRA `(.L_x_23) ;  /* 0x00000000005c8947 */ /* 0x000fec0003800000 */
[----:B------:R-:W-:Y:S02]  /*0fd0*/  FSETP.GTU.FTZ.AND P0, PT, |R0|, +INF , PT ;  /* 0x7f8000000000780b */ /* 0x000fe40003f1c200 */
[----:B------:R-:W-:-:S04]  /*0fe0*/  FSETP.GTU.FTZ.AND P1, PT, |R3|, +INF , PT ;  /* 0x7f8000000300780b */ /* 0x000fc80003f3c200 */
[----:B------:R-:W-:-:S13]  /*0ff0*/  PLOP3.LUT P0, PT, P0, P1, PT, 0xf8, 0x8f ;  /* 0x00000000008f781c */ /* 0x000fda0000703f70 */
[----:B------:R-:W-:Y:S05]  /*1000*/  @P0 BRA `(.L_x_24) ;  /* 0x00000004004c0947 */ /* 0x000fea0003800000 */
[----:B------:R-:W-:-:S13]  /*1010*/  LOP3.LUT P0, RZ, R17, 0x7fffffff, R0, 0xc8, !PT ;  /* 0x7fffffff11ff7812 */ /* 0x000fda000780c800 */
[----:B------:R-:W-:Y:S05]  /*1020*/  @!P0 BRA `(.L_x_25) ;  /* 0x00000004003c8947 */ /* 0x000fea0003800000 */
[C---:B------:R-:W-:Y:S02]  /*1030*/  FSETP.NEU.FTZ.AND P2, PT, |R0|.reuse, +INF , PT ;  /* 0x7f8000000000780b */ /* 0x040fe40003f5d200 */
[----:B------:R-:W-:Y:S02]  /*1040*/  FSETP.NEU.FTZ.AND P1, PT, |R3|, +INF , PT ;  /* 0x7f8000000300780b */ /* 0x000fe40003f3d200 */
[----:B------:R-:W-:-:S11]  /*1050*/  FSETP.NEU.FTZ.AND P0, PT, |R0|, +INF , PT ;  /* 0x7f8000000000780b */ /* 0x000fd60003f1d200 */
[----:B------:R-:W-:Y:S05]  /*1060*/  @!P1 BRA !P2, `(.L_x_25) ;  /* 0x00000004002c9947 */ /* 0x000fea0005000000 */
[----:B------:R-:W-:-:S04]  /*1070*/  LOP3.LUT P2, RZ, R0, 0x7fffffff, RZ, 0xc0, !PT ;  /* 0x7fffffff00ff7812 */ /* 0x000fc8000784c0ff */
[----:B------:R-:W-:-:S13]  /*1080*/  PLOP3.LUT P1, PT, P1, P2, PT, 0x2f, 0xf2 ;  /* 0x0000000000f2781c */ /* 0x000fda0000f24577 */
[----:B------:R-:W-:Y:S05]  /*1090*/  @P1 BRA `(.L_x_26) ;  /* 0x0000000400181947 */ /* 0x000fea0003800000 */
[----:B------:R-:W-:-:S04]  /*10a0*/  LOP3.LUT P1, RZ, R17, 0x7fffffff, RZ, 0xc0, !PT ;  /* 0x7fffffff11ff7812 */ /* 0x000fc8000782c0ff */
[----:B------:R-:W-:-:S13]  /*10b0*/  PLOP3.LUT P0, PT, P0, P1, PT, 0x2f, 0xf2 ;  /* 0x0000000000f2781c */ /* 0x000fda0000702577 */
[----:B------:R-:W-:Y:S05]  /*10c0*/  @P0 BRA `(.L_x_27) ;  /* 0x0000000400000947 */ /* 0x000fea0003800000 */
[----:B------:R-:W-:Y:S02]  /*10d0*/  ISETP.GE.AND P0, PT, R19, RZ, PT ;  /* 0x000000ff1300720c */ /* 0x000fe40003f06270 */
[----:B------:R-:W-:-:S11]  /*10e0*/  ISETP.GE.AND P1, PT, R20, RZ, PT ;  /* 0x000000ff1400720c */ /* 0x000fd60003f26270 */
[----:B------:R-:W-:Y:S01]  /*10f0*/  @P0 MOV R15, RZ ;  /* 0x000000ff000f0202 */ /* 0x000fe20000000f00 */
[----:B------:R-:W-:Y:S02]  /*1100*/  @!P0 IMAD.MOV.U32 R15, RZ, RZ, -0x40 ;  /* 0xffffffc0ff0f8424 */ /* 0x000fe400078e00ff */
[----:B------:R-:W-:Y:S01]  /*1110*/  @!P0 FFMA R0, R0, 1.84467440737095516160e+19, RZ ;  /* 0x5f80000000008823 */ /* 0x000fe200000000ff */
[----:B------:R-:W-:Y:S02]  /*1120*/  @!P1 FFMA R17, R3, 1.84467440737095516160e+19, RZ ;  /* 0x5f80000003119823 */ /* 0x000fe400000000ff */
[----:B------:R-:W-:-:S07]  /*1130*/  @!P1 IADD3 R15, PT, PT, R15, 0x40, RZ ;  /* 0x000000400f0f9810 */ /* 0x000fce0007ffe0ff */
.L_x_23:
[----:B------:R-:W-:Y:S01]  /*1140*/  LEA R20, R5, 0xc0800000, 0x17 ;  /* 0xc080000005147811 */ /* 0x000fe200078eb8ff */
[----:B------:R-:W-:Y:S01]  /*1150*/  VIADD R18, R18, 0xffffff81 ;  /* 0xffffff8112127836 */ /* 0x000fe20000000000 */
[----:B------:R-:W-:Y:S02]  /*1160*/  BSSY.RECONVERGENT B1, `(.L_x_28) ;  /* 0x0000035000017945 */ /* 0x000fe40003800200 */
[----:B------:R-:W-:Y:S01]  /*1170*/  IADD3 R21, PT, PT, -R20, R17, RZ ;  /* 0x0000001114157210 */ /* 0x000fe20007ffe1ff */
[C---:B------:R-:W-:Y:S01]  /*1180*/  IMAD R0, R18.reuse, -0x800000, R0 ;  /* 0xff80000012007824 */ /* 0x040fe200078e0200 */
[----:B------:R-:W-:Y:S02]  /*1190*/  IADD3 R18, PT, PT, R18, 0x7f, -R5 ;  /* 0x0000007f12127810 */ /* 0x000fe40007ffe805 */
[----:B------:R-:W0:Y:S01]  /*11a0*/  MUFU.RCP R20, R21 ;  /* 0x0000001500147308 */ /* 0x000e220000001000 */
[----:B------:R-:W-:Y:S01]  /*11b0*/  FADD.FTZ R17, -R21, -RZ ;  /* 0x800000ff15117221 */ /* 0x000fe20000010100 */
[----:B------:R-:W-:-:S03]  /*11c0*/  IADD3 R18, PT, PT, R18, R15, RZ ;  /* 0x0000000f12127210 */ /* 0x000fc60007ffe0ff */
[----:B0-----:R-:W-:-:S04]  /*11d0*/  FFMA R19, R20, R17, 1 ;  /* 0x3f80000014137423 */ /* 0x001fc80000000011 */
[----:B------:R-:W-:-:S04]  /*11e0*/  FFMA R19, R20, R19, R20 ;  /* 0x0000001314137223 */ /* 0x000fc80000000014 */
[----:B------:R-:W-:-:S04]  /*11f0*/  FFMA R20, R0, R19, RZ ;  /* 0x0000001300147223 */ /* 0x000fc800000000ff */
[----:B------:R-:W-:-:S04]  /*1200*/  FFMA R22, R17, R20, R0 ;  /* 0x0000001411167223 */ /* 0x000fc80000000000 */
[----:B------:R-:W-:-:S04]  /*1210*/  FFMA R20, R19, R22, R20 ;  /* 0x0000001613147223 */ /* 0x000fc80000000014 */
[----:B------:R-:W-:-:S04]  /*1220*/  FFMA R17, R17, R20, R0 ;  /* 0x0000001411117223 */ /* 0x000fc80000000000 */
[----:B------:R-:W-:-:S05]  /*1230*/  FFMA R0, R19, R17, R20 ;  /* 0x0000001113007223 */ /* 0x000fca0000000014 */
[----:B------:R-:W-:-:S04]  /*1240*/  SHF.R.U32.HI R5, RZ, 0x17, R0 ;  /* 0x00000017ff057819 */ /* 0x000fc80000011600 */
[----:B------:R-:W-:-:S04]  /*1250*/  LOP3.LUT R5, R5, 0xff, RZ, 0xc0, !PT ;  /* 0x000000ff05057812 */ /* 0x000fc800078ec0ff */
[----:B------:R-:W-:-:S05]  /*1260*/  IADD3 R5, PT, PT, R5, R18, RZ ;  /* 0x0000001205057210 */ /* 0x000fca0007ffe0ff */
[----:B------:R-:W-:-:S05]  /*1270*/  VIADD R15, R5, 0xffffffff ;  /* 0xffffffff050f7836 */ /* 0x000fca0000000000 */
[----:B------:R-:W-:-:S13]  /*1280*/  ISETP.GE.U32.AND P0, PT, R15, 0xfe, PT ;  /* 0x000000fe0f00780c */ /* 0x000fda0003f06070 */
[----:B------:R-:W-:Y:S05]  /*1290*/  @!P0 BRA `(.L_x_29) ;  /* 0x0000000000808947 */ /* 0x000fea0003800000 */
[----:B------:R-:W-:-:S13]  /*12a0*/  ISETP.GT.AND P0, PT, R5, 0xfe, PT ;  /* 0x000000fe0500780c */ /* 0x000fda0003f04270 */
[----:B------:R-:W-:Y:S05]  /*12b0*/  @P0 BRA `(.L_x_30) ;  /* 0x00000000006c0947 */ /* 0x000fea0003800000 */
[----:B------:R-:W-:-:S13]  /*12c0*/  ISETP.GE.AND P0, PT, R5, 0x1, PT ;  /* 0x000000010500780c */ /* 0x000fda0003f06270 */
[----:B------:R-:W-:Y:S05]  /*12d0*/  @P0 BRA `(.L_x_31) ;  /* 0x0000000000740947 */ /* 0x000fea0003800000 */
[----:B------:R-:W-:Y:S02]  /*12e0*/  ISETP.GE.AND P0, PT, R5, -0x18, PT ;  /* 0xffffffe80500780c */ /* 0x000fe40003f06270 */
[----:B------:R-:W-:-:S11]  /*12f0*/  LOP3.LUT R0, R0, 0x80000000, RZ, 0xc0, !PT ;  /* 0x8000000000007812 */ /* 0x000fd600078ec0ff */
[----:B------:R-:W-:Y:S05]  /*1300*/  @!P0 BRA `(.L_x_31) ;  /* 0x0000000000688947 */ /* 0x000fea0003800000 */
[-CC-:B------:R-:W-:Y:S01]  /*1310*/  FFMA.RZ R15, R19, R17.reuse, R20.reuse ;  /* 0x00000011130f7223 */ /* 0x180fe2000000c014 */
[C---:B------:R-:W-:Y:S02]  /*1320*/  ISETP.NE.AND P2, PT, R5.reuse, RZ, PT ;  /* 0x000000ff0500720c */ /* 0x040fe40003f45270 */
[----:B------:R-:W-:Y:S02]  /*1330*/  ISETP.NE.AND P1, PT, R5, RZ, PT ;  /* 0x000000ff0500720c */ /* 0x000fe40003f25270 */
[----:B------:R-:W-:Y:S01]  /*1340*/  LOP3.LUT R18, R15, 0x7fffff, RZ, 0xc0, !PT ;  /* 0x007fffff0f127812 */ /* 0x000fe200078ec0ff */
[CCC-:B------:R-:W-:Y:S01]  /*1350*/  FFMA.RP R15, R19.reuse, R17.reuse, R20.reuse ;  /* 0x00000011130f7223 */ /* 0x1c0fe20000008014 */
[----:B------:R-:W-:Y:S01]  /*1360*/  FFMA.RM R20, R19, R17, R20 ;  /* 0x0000001113147223 */ /* 0x000fe20000004014 */
[----:B------:R-:W-:Y:S02]  /*1370*/  IADD3 R17, PT, PT, R5, 0x20, RZ ;  /* 0x0000002005117810 */ /* 0x000fe40007ffe0ff */
[----:B------:R-:W-:-:S02]  /*1380*/  LOP3.LUT R18, R18, 0x800000, RZ, 0xfc, !PT ;  /* 0x0080000012127812 */ /* 0x000fc400078efcff */
[----:B------:R-:W-:Y:S02]  /*1390*/  IADD3 R5, PT, PT, -R5, RZ, RZ ;  /* 0x000000ff05057210 */ /* 0x000fe40007ffe1ff */
[----:B------:R-:W-:Y:S02]  /*13a0*/  SHF.L.U32 R17, R18, R17, RZ ;  /* 0x0000001112117219 */ /* 0x000fe400000006ff */
[----:B------:R-:W-:Y:S02]  /*13b0*/  FSETP.NEU.FTZ.AND P0, PT, R15, R20, PT ;  /* 0x000000140f00720b */ /* 0x000fe40003f1d000 */
[----:B------:R-:W-:Y:S02]  /*13c0*/  SEL R5, R5, RZ, P2 ;  /* 0x000000ff05057207 */ /* 0x000fe40001000000 */
[----:B------:R-:W-:Y:S02]  /*13d0*/  ISETP.NE.AND P1, PT, R17, RZ, P1 ;  /* 0x000000ff1100720c */ /* 0x000fe40000f25270 */
[----:B------:R-:W-:-:S02]  /*13e0*/  SHF.R.U32.HI R5, RZ, R5, R18 ;  /* 0x00000005ff057219 */ /* 0x000fc40000011612 */
[----:B------:R-:W-:Y:S02]  /*13f0*/  PLOP3.LUT P0, PT, P0, P1, PT, 0xf8, 0x8f ;  /* 0x00000000008f781c */ /* 0x000fe40000703f70 */
[----:B------:R-:W-:Y:S02]  /*1400*/  SHF.R.U32.HI R18, RZ, 0x1, R5 ;  /* 0x00000001ff127819 */ /* 0x000fe40000011605 */
[----:B------:R-:W-:-:S04]  /*1410*/  SEL R15, RZ, 0x1, !P0 ;  /* 0x00000001ff0f7807 */ /* 0x000fc80004000000 */
[----:B------:R-:W-:-:S04]  /*1420*/  LOP3.LUT R20, R15, 0x1, R18, 0xf8, !PT ;  /* 0x000000010f147812 */ /* 0x000fc800078ef812 */
[----:B------:R-:W-:-:S05]  /*1430*/  LOP3.LUT R5, R20, R5, RZ, 0xc0, !PT ;  /* 0x0000000514057212 */ /* 0x000fca00078ec0ff */
[----:B------:R-:W-:-:S05]  /*1440*/  IMAD.IADD R5, R18, 0x1, R5 ;  /* 0x0000000112057824 */ /* 0x000fca00078e0205 */
[----:B------:R-:W-:Y:S01]  /*1450*/  LOP3.LUT R0, R5, R0, RZ, 0xfc, !PT ;  /* 0x0000000005007212 */ /* 0x000fe200078efcff */
[----:B------:R-:W-:Y:S06]  /*1460*/  BRA `(.L_x_31) ;  /* 0x0000000000107947 */ /* 0x000fec0003800000 */
.L_x_30:
[----:B------:R-:W-:-:S04]  /*1470*/  LOP3.LUT R0, R0, 0x80000000, RZ, 0xc0, !PT ;  /* 0x8000000000007812 */ /* 0x000fc800078ec0ff */
[----:B------:R-:W-:Y:S01]  /*1480*/  LOP3.LUT R0, R0, 0x7f800000, RZ, 0xfc, !PT ;  /* 0x7f80000000007812 */ /* 0x000fe200078efcff */
[----:B------:R-:W-:Y:S06]  /*1490*/  BRA `(.L_x_31) ;  /* 0x0000000000047947 */ /* 0x000fec0003800000 */
.L_x_29:
[----:B------:R-:W-:-:S07]  /*14a0*/  LEA R0, R18, R0, 0x17 ;  /* 0x0000000012007211 */ /* 0x000fce00078eb8ff */
.L_x_31:
[----:B------:R-:W-:Y:S05]  /*14b0*/  BSYNC.RECONVERGENT B1 ;  /* 0x0000000000017941 */ /* 0x000fea0003800200 */
.L_x_28:
[----:B------:R-:W-:Y:S05]  /*14c0*/  BRA `(.L_x_32) ;  /* 0x0000000000207947 */ /* 0x000fea0003800000 */
.L_x_27:
[----:B------:R-:W-:-:S04]  /*14d0*/  LOP3.LUT R0, R17, 0x80000000, R0, 0x48, !PT ;  /* 0x8000000011007812 */ /* 0x000fc800078e4800 */
[----:B------:R-:W-:Y:S01]  /*14e0*/  LOP3.LUT R0, R0, 0x7f800000, RZ, 0xfc, !PT ;  /* 0x7f80000000007812 */ /* 0x000fe200078efcff */
[----:B------:R-:W-:Y:S06]  /*14f0*/  BRA `(.L_x_32) ;  /* 0x0000000000147947 */ /* 0x000fec0003800000 */
.L_x_26:
[----:B------:R-:W-:Y:S01]  /*1500*/  LOP3.LUT R0, R17, 0x80000000, R0, 0x48, !PT ;  /* 0x8000000011007812 */ /* 0x000fe200078e4800 */
[----:B------:R-:W-:Y:S06]  /*1510*/  BRA `(.L_x_32) ;  /* 0x00000000000c7947 */ /* 0x000fec0003800000 */
.L_x_25:
[----:B------:R-:W0:Y:S01]  /*1520*/  MUFU.RSQ R0, -QNAN ;  /* 0xffc0000000007908 */ /* 0x000e220000001400 */
[----:B------:R-:W-:Y:S05]  /*1530*/  BRA `(.L_x_32) ;  /* 0x0000000000047947 */ /* 0x000fea0003800000 */
.L_x_24:
[----:B------:R-:W-:-:S07]  /*1540*/  FADD.FTZ R0, R0, R3 ;  /* 0x0000000300007221 */ /* 0x000fce0000010000 */
.L_x_32:
[----:B------:R-:W-:Y:S05]  /*1550*/  BSYNC.RECONVERGENT B0 ;  /* 0x0000000000007941 */ /* 0x000fea0003800200 */
.L_x_22:
[----:B------:R-:W-:-:S04]  /*1560*/  HFMA2 R5, -RZ, RZ, 0, 0 ;  /* 0x00000000ff057431 */ /* 0x000fc800000001ff */
[----:B0-----:R-:W-:Y:S05]  /*1570*/  RET.REL.NODEC R4 `(_ZN13CaptionEngine4CUDA16kernel_compositeEPjPKjS3_iif) ;  /* 0xffffffe804a07950 */ /* 0x001fea0003c3ffff */
.L_x_33:
[----:B------:R-:W-:-:S00]  /*1580*/  BRA `(.L_x_33) ;  /* 0xfffffffc00fc7947 */ /* 0x000fc0000383ffff */
[----:B------:R-:W-:-:S00]  /*1590*/  NOP ;  /* 0x0000000000007918 */ /* 0x000fc00000000000 */
        /* <DEDUP_REMOVED lines=14> */
.L_x_236:


//--------------------- .text._ZN13CaptionEngine4CUDA20kernel_blur_verticalEPjPKjiif --------------------------
	.section	.text._ZN13CaptionEngine4CUDA20kernel_blur_verticalEPjPKjiif,"ax",@progbits
	.align	128
        .global         _ZN13CaptionEngine4CUDA20kernel_blur_verticalEPjPKjiif
        .type           _ZN13CaptionEngine4CUDA20kernel_blur_verticalEPjPKjiif,@function
        .size           _ZN13CaptionEngine4CUDA20kernel_blur_verticalEPjPKjiif,(.L_x_237 - _ZN13CaptionEngine4CUDA20kernel_blur_verticalEPjPKjiif)
        .other          _ZN13CaptionEngine4CUDA20kernel_blur_verticalEPjPKjiif,@"STO_CUDA_ENTRY STV_DEFAULT"
_ZN13CaptionEngine4CUDA20kernel_blur_verticalEPjPKjiif:
.text._ZN13CaptionEngine4CUDA20kernel_blur_verticalEPjPKjiif:
        /* <DEDUP_REMOVED lines=13> */
[----:B------:R-:W0:Y:S01]  /*00d0*/  LDC R3, c[0x0][0x398] ;  /* 0x0000e600ff037b82 */ /* 0x000e220000000800 */
[----:B------:R-:W1:Y:S01]  /*00e0*/  LDCU.64 UR6, c[0x0][0x358] ;  /* 0x00006b00ff0677ac */ /* 0x000e620008000a00 */
[----:B------:R-:W-:Y:S01]  /*00f0*/  HFMA2 R26, -RZ, RZ, 0, 0 ;  /* 0x00000000ff1a7431 */ /* 0x000fe200000001ff */
[----:B------:R-:W-:Y:S01]  /*0100*/  MOV R19, RZ ;  /* 0x000000ff00137202 */ /* 0x000fe20000000f00 */
[----:B------:R-:W-:Y:S02]  /*0110*/  HFMA2 R24, -RZ, RZ, 0, 0 ;  /* 0x00000000ff187431 */ /* 0x000fe400000001ff */
[----:B------:R-:W-:Y:S01]  /*0120*/  IMAD.MOV.U32 R22, RZ, RZ, RZ ;  /* 0x000000ffff167224 */ /* 0x000fe200078e00ff */
[----:B------:R-:W-:Y:S01]  /*0130*/  MOV R9, RZ ;  /* 0x000000ff00097202 */ /* 0x000fe20000000f00 */
[----:B0-----:R-:W-:-:S04]  /*0140*/  FMUL R0, R3, 3 ;  /* 0x4040000003007820 */ /* 0x001fc80000400000 */
[----:B------:R-:W0:Y:S02]  /*0150*/  F2I.TRUNC.NTZ R20, R0 ;  /* 0x0000000000147305 */ /* 0x000e24000020f100 */
[----:B0-----:R-:W-:-:S13]  /*0160*/  ISETP.GE.AND P0, PT, R20, RZ, PT ;  /* 0x000000ff1400720c */ /* 0x001fda0003f06270 */
[----:B-1----:R-:W-:Y:S05]  /*0170*/  @!P0 BRA `(.L_x_34) ;  /* 0x0000001400608947 */ /* 0x002fea0003800000 */
[----:B------:R-:W-:Y:S01]  /*0180*/  FADD R18, R3, R3 ;  /* 0x0000000303127221 */ /* 0x000fe20000000000 */
[----:B------:R-:W-:Y:S01]  /*0190*/  IMAD.IADD R17, R23, 0x1, -R20 ;  /* 0x0000000117117824 */ /* 0x000fe200078e0a14 */
[----:B------:R-:W-:Y:S02]  /*01a0*/  UIADD3 UR4, UPT, UPT, UR9, -0x1, URZ ;  /* 0xffffffff09047890 */ /* 0x000fe4000fffe0ff */
[----:B------:R-:W-:Y:S01]  /*01b0*/  FMUL R18, R18, R3 ;  /* 0x0000000312127220 */ /* 0x000fe20000400000 */
[-C--:B------:R-:W-:Y:S02]  /*01c0*/  IADD3 R3, PT, PT, RZ, -R20.reuse, RZ ;  /* 0x80000014ff037210 */ /* 0x080fe40007ffe0ff */
[----:B------:R-:W-:Y:S01]  /*01d0*/  I2FP.F32.S32 R2, R17 ;  /* 0x0000001100027245 */ /* 0x000fe20000201400 */
[----:B------:R-:W0:Y:S01]  /*01e0*/  MUFU.RCP R5, R18 ;  /* 0x0000001200057308 */ /* 0x000e220000001000 */
[----:B------:R-:W-:Y:S01]  /*01f0*/  I2FP.F32.U32 R16, UR4 ;  /* 0x0000000400107c45 */ /* 0x000fe20008201000 */
[----:B------:R-:W-:Y:S01]  /*0200*/  IMAD R0, R3, R20, RZ ;  /* 0x0000001403007224 */ /* 0x000fe200078e02ff */
[----:B------:R-:W-:-:S04]  /*0210*/  FMNMX R3, RZ, R2, !PT ;  /* 0x00000002ff037209 */ /* 0x000fc80007800000 */
[----:B------:R-:W-:Y:S02]  /*0220*/  I2FP.F32.S32 R0, R0 ;  /* 0x0000000000007245 */ /* 0x000fe40000201400 */
[----:B------:R-:W-:Y:S02]  /*0230*/  FMNMX R3, R16, R3, PT ;  /* 0x0000000310037209 */ /* 0x000fe40003800000 */
[----:B------:R-:W1:Y:S01]  /*0240*/  FCHK P0, R0, R18 ;  /* 0x0000001200007302 */ /* 0x000e620000000000 */
[----:B0-----:R-:W-:-:S07]  /*0250*/  FFMA R2, -R18, R5, 1 ;  /* 0x3f80000012027423 */ /* 0x001fce0000000105 */
[----:B------:R0:W2:Y:S01]  /*0260*/  F2I.TRUNC.NTZ R8, R3 ;  /* 0x0000000300087305 */ /* 0x0000a2000020f100 */
[----:B------:R-:W-:-:S04]  /*0270*/  FFMA R5, R5, R2, R5 ;  /* 0x0000000205057223 */ /* 0x000fc80000000005 */
[----:B------:R-:W-:-:S04]  /*0280*/  FFMA R2, R0, R5, RZ ;  /* 0x0000000500027223 */ /* 0x000fc800000000ff */
[----:B------:R-:W-:-:S04]  /*0290*/  FFMA R4, -R18, R2, R0 ;  /* 0x0000000212047223 */ /* 0x000fc80000000100 */
[----:B------:R-:W-:Y:S01]  /*02a0*/  FFMA R4, R5, R4, R2 ;  /* 0x0000000405047223 */ /* 0x000fe20000000002 */
[----:B01----:R-:W-:Y:S06]  /*02b0*/  @!P0 BRA `(.L_x_35) ;  /* 0x0000000000108947 */ /* 0x003fec0003800000 */
[----:B------:R-:W-:Y:S02]  /*02c0*/  MOV R3, R18 ;  /* 0x0000001200037202 */ /* 0x000fe40000000f00 */
[----:B------:R-:W-:-:S07]  /*02d0*/  MOV R28, 0x2f0 ;  /* 0x000002f0001c7802 */ /* 0x000fce0000000f00 */
[----:B--2---:R-:W-:Y:S05]  /*02e0*/  CALL.REL.NOINC `($__internal_1_$__cuda_sm3x_div_rn_noftz_f32_slowpath) ;  /* 0x0000001800547944 */ /* 0x004fea0003c00000 */
[----:B------:R-:W-:-:S07]  /*02f0*/  MOV R4, R0 ;  /* 0x0000000000047202 */ /* 0x000fce0000000f00 */
.L_x_35:
[----:B------:R-:W0:Y:S01]  /*0300*/  LDC.64 R2, c[0x0][0x388] ;  /* 0x0000e200ff027b82 */ /* 0x000e220000000a00 */
[----:B------:R-:W2:Y:S02]  /*0310*/  LDCU UR4, c[0x0][0x390] ;  /* 0x00007200ff0477ac */ /* 0x000ea40008000800 */
[----:B--2---:R-:W-:-:S04]  /*0320*/  IMAD R9, R8, UR4, R21 ;  /* 0x0000000408097c24 */ /* 0x004fc8000f8e0215 */
[----:B0-----:R-:W-:-:S06]  /*0330*/  IMAD.WIDE R8, R9, 0x4, R2 ;  /* 0x0000000409087825 */ /* 0x001fcc00078e0202 */
[----:B------:R0:W2:Y:S01]  /*0340*/  LDG.E R8, desc[UR6][R8.64] ;  /* 0x0000000608087981 */ /* 0x0000a2000c1e1900 */
[----:B------:R-:W-:Y:S02]  /*0350*/  HFMA2 R3, -RZ, RZ, 0.96630859375, -0.0022525787353515625 ;  /* 0x3bbb989dff037431 */ /* 0x000fe400000001ff */
[----:B------:R-:W-:Y:S01]  /*0360*/  IMAD.MOV.U32 R5, RZ, RZ, 0x437c0000 ;  /* 0x437c0000ff057424 */ /* 0x000fe200078e00ff */
[----:B------:R-:W-:Y:S01]  /*0370*/  MOV R11, 0x3b808081 ;  /* 0x3b808081000b7802 */ /* 0x000fe20000000f00 */
[----:B------:R-:W-:Y:S01]  /*0380*/  BSSY.RECONVERGENT B2, `(.L_x_36) ;  /* 0x0000017000027945 */ /* 0x000fe20003800200 */
[----:B------:R-:W-:-:S04]  /*0390*/  FFMA.SAT R0, R4, R3, 0.5 ;  /* 0x3f00000004007423 */ /* 0x000fc80000002003 */
[----:B------:R-:W-:-:S04]  /*03a0*/  FFMA.RM R2, R0, R5, 12582913 ;  /* 0x4b40000100027423 */ /* 0x000fc80000004005 */
[C---:B------:R-:W-:Y:S01]  /*03b0*/  FADD R3, R2.reuse, -12583039 ;  /* 0xcb40007f02037421 */ /* 0x040fe20000000000 */
[----:B------:R-:W-:-:S03]  /*03c0*/  SHF.L.U32 R22, R2, 0x17, RZ ;  /* 0x0000001702167819 */ /* 0x000fc600000006ff */
[----:B------:R-:W-:-:S04]  /*03d0*/  FFMA R3, R4, 1.4426950216293334961, -R3 ;  /* 0x3fb8aa3b04037823 */ /* 0x000fc80000000803 */
[----:B------:R-:W-:Y:S01]  /*03e0*/  FFMA R3, R4, 1.925963033500011079e-08, R3 ;  /* 0x32a5706004037823 */ /* 0x000fe20000000003 */
[----:B------:R-:W-:-:S05]  /*03f0*/  HFMA2 R4, -RZ, RZ, 3.748046875, 0 ;  /* 0x437f0000ff047431 */ /* 0x000fca00000001ff */
[----:B------:R-:W1:Y:S01]  /*0400*/  MUFU.EX2 R3, R3 ;  /* 0x0000000300037308 */ /* 0x000e620000000800 */
[----:B------:R-:W-:-:S04]  /*0410*/  FFMA R4, R11, -R4, 1 ;  /* 0x3f8000000b047423 */ /* 0x000fc80000000804 */
[----:B------:R-:W-:Y:S01]  /*0420*/  FFMA R11, R4, R11, 0.0039215688593685626984 ;  /* 0x3b808081040b7423 */ /* 0x000fe2000000000b */
[----:B-1----:R-:W-:-:S04]  /*0430*/  FMUL R22, R22, R3 ;  /* 0x0000000316167220 */ /* 0x002fc80000400000 */
[----:B0-----:R-:W-:Y:S01]  /*0440*/  FADD R9, RZ, R22 ;  /* 0x00000016ff097221 */ /* 0x001fe20000000000 */
[----:B--2---:R-:W0:Y:S08]  /*0450*/  I2F.U8 R0, R8 ;  /* 0x0000000800007306 */ /* 0x004e300000001000 */
[----:B0-----:R-:W0:Y:S01]  /*0460*/  FCHK P0, R0, 255 ;  /* 0x437f000000007902 */ /* 0x001e220000000000 */
[----:B------:R-:W-:-:S04]  /*0470*/  FFMA R2, R0, R11, RZ ;  /* 0x0000000b00027223 */ /* 0x000fc800000000ff */
[----:B------:R-:W-:-:S04]  /*0480*/  FFMA R4, R2, -255, R0 ;  /* 0xc37f000002047823 */ /* 0x000fc80000000000 */
[----:B------:R-:W-:Y:S01]  /*0490*/  FFMA R11, R11, R4, R2 ;  /* 0x000000040b0b7223 */ /* 0x000fe20000000002 */
[----:B0-----:R-:W-:Y:S06]  /*04a0*/  @!P0 BRA `(.L_x_37) ;  /* 0x0000000000108947 */ /* 0x001fec0003800000 */
[----:B------:R-:W-:Y:S01]  /*04b0*/  IMAD.MOV.U32 R3, RZ, RZ, 0x437f0000 ;  /* 0x437f0000ff037424 */ /* 0x000fe200078e00ff */
[----:B------:R-:W-:-:S07]  /*04c0*/  MOV R28, 0x4e0 ;  /* 0x000004e0001c7802 */ /* 0x000fce0000000f00 */
[----:B------:R-:W-:Y:S05]  /*04d0*/  CALL.REL.NOINC `($__internal_1_$__cuda_sm3x_div_rn_noftz_f32_slowpath) ;  /* 0x0000001400d87944 */ /* 0x000fea0003c00000 */
[----:B------:R-:W-:-:S07]  /*04e0*/  MOV R11, R0 ;  /* 0x00000000000b7202 */ /* 0x000fce0000000f00 */
.L_x_37:
[----:B------:R-:W-:Y:S05]  /*04f0*/  BSYNC.RECONVERGENT B2 ;  /* 0x0000000000027941 */ /* 0x000fea0003800200 */
.L_x_36:
[----:B------:R-:W-:Y:S01]  /*0500*/  SHF.R.U32.HI R0, RZ, 0x8, R8 ;  /* 0x00000008ff007819 */ /* 0x000fe20000011608 */
[----:B------:R-:W-:Y:S01]  /*0510*/  HFMA2 R19, -RZ, RZ, 0.9375, -7.688999176025390625e-06 ;  /* 0x3b808081ff137431 */ /* 0x000fe200000001ff */
[----:B------:R-:W-:Y:S01]  /*0520*/  MOV R2, 0x437f0000 ;  /* 0x437f000000027802 */ /* 0x000fe20000000f00 */
[----:B------:R-:W-:Y:S01]  /*0530*/  BSSY.RECONVERGENT B2, `(.L_x_38) ;  /* 0x000000f000027945 */ /* 0x000fe20003800200 */
[----:B------:R-:W-:-:S04]  /*0540*/  LOP3.LUT R0, R0, 0xff, RZ, 0xc0, !PT ;  /* 0x000000ff00007812 */ /* 0x000fc800078ec0ff */
[----:B------:R-:W-:Y:S01]  /*0550*/  I2FP.F32.U32 R5, R0 ;  /* 0x0000000000057245 */ /* 0x000fe20000201000 */
[----:B------:R-:W-:-:S03]  /*0560*/  FFMA R2, R19, -R2, 1 ;  /* 0x3f80000013027423 */ /* 0x000fc60000000802 */
[----:B------:R-:W0:Y:S01]  /*0570*/  FCHK P0, R5, 255 ;  /* 0x437f000005007902 */ /* 0x000e220000000000 */
        /* <DEDUP_REMOVED lines=8> */
[----:B------:R-:W-:Y:S05]  /*0600*/  CALL.REL.NOINC `($__internal_1_$__cuda_sm3x_div_rn_noftz_f32_slowpath) ;  /* 0x00000014008c7944 */ /* 0x000fea0003c00000 */
[----:B------:R-:W-:-:S07]  /*0610*/  MOV R19, R0 ;  /* 0x0000000000137202 */ /* 0x000fce0000000f00 */
.L_x_39:
[----:B------:R-:W-:Y:S05]  /*0620*/  BSYNC.RECONVERGENT B2 ;  /* 0x0000000000027941 */ /* 0x000fea0003800200 */
.L_x_38:
[----:B------:R-:W-:Y:S01]  /*0630*/  SHF.R.U32.HI R0, RZ, 0x10, R8 ;  /* 0x00000010ff007819 */ /* 0x000fe20000011608 */
[----:B------:R-:W-:Y:S02]  /*0640*/  HFMA2 R7, -RZ, RZ, 0.9375, -7.688999176025390625e-06 ;  /* 0x3b808081ff077431 */ /* 0x000fe400000001ff */
[----:B------:R-:W-:Y:S01]  /*0650*/  IMAD.MOV.U32 R2, RZ, RZ, 0x437f0000 ;  /* 0x437f0000ff027424 */ /* 0x000fe200078e00ff */
        /* <DEDUP_REMOVED lines=13> */
[----:B------:R-:W-:Y:S05]  /*0730*/  CALL.REL.NOINC `($__internal_1_$__cuda_sm3x_div_rn_noftz_f32_slowpath) ;  /* 0x0000001400407944 */ /* 0x000fea0003c00000 */
[----:B------:R-:W-:-:S07]  /*0740*/  MOV R7, R0 ;  /* 0x0000000000077202 */ /* 0x000fce0000000f00 */
.L_x_41:
[----:B------:R-:W-:Y:S05]  /*0750*/  BSYNC.RECONVERGENT B2 ;  /* 0x0000000000027941 */ /* 0x000fea0003800200 */
.L_x_40:
[----:B------:R-:W0:Y:S01]  /*0760*/  I2F.U8 R8, R8.B3 ;  /* 0x3000000800087306 */ /* 0x000e220000001000 */
[----:B------:R-:W-:Y:S02]  /*0770*/  HFMA2 R3, -RZ, RZ, 3.748046875, 0 ;  /* 0x437f0000ff037431 */ /* 0x000fe400000001ff */
        /* <DEDUP_REMOVED lines=13> */
.L_x_43:
[----:B------:R-:W-:Y:S05]  /*0850*/  BSYNC.RECONVERGENT B2 ;  /* 0x0000000000027941 */ /* 0x000fea0003800200 */
.L_x_42:
[----:B------:R-:W-:Y:S01]  /*0860*/  ISETP.NE.AND P0, PT, R20, RZ, PT ;  /* 0x000000ff1400720c */ /* 0x000fe20003f05270 */
[C---:B------:R-:W-:Y:S01]  /*0870*/  FFMA R26, R22.reuse, R11, RZ ;  /* 0x0000000b161a7223 */ /* 0x040fe200000000ff */
[C---:B------:R-:W-:Y:S01]  /*0880*/  FFMA R19, R22.reuse, R19, RZ ;  /* 0x0000001316137223 */ /* 0x040fe200000000ff */
[C---:B------:R-:W-:Y:S01]  /*0890*/  FFMA R24, R22.reuse, R7, RZ ;  /* 0x0000000716187223 */ /* 0x040fe200000000ff */
[----:B------:R-:W-:-:S09]  /*08a0*/  FFMA R22, R22, R0, RZ ;  /* 0x0000000016167223 */ /* 0x000fd200000000ff */
[----:B------:R-:W-:Y:S05]  /*08b0*/  @!P0 BRA `(.L_x_34) ;  /* 0x0000000c00908947 */ /* 0x000fea0003800000 */
[----:B------:R-:W0:Y:S01]  /*08c0*/  LDC.64 R14, c[0x0][0x388] ;  /* 0x0000e200ff0e7b82 */ /* 0x000e220000000a00 */
[C---:B------:R-:W-:Y:S01]  /*08d0*/  IADD3 R13, PT, PT, -R20.reuse, 0x2, RZ ;  /* 0x00000002140d7810 */ /* 0x040fe20007ffe1ff */
[----:B------:R-:W-:Y:S01]  /*08e0*/  IMAD.U32 R12, R20, -0x2, RZ ;  /* 0xfffffffe140c7824 */ /* 0x000fe200078e00ff */
[----:B------:R-:W1:Y:S06]  /*08f0*/  LDCU UR4, c[0x0][0x390] ;  /* 0x00007200ff0477ac */ /* 0x000e6c0008000800 */
.L_x_62:
[----:B------:R-:W-:Y:S01]  /*0900*/  IADD3 R0, PT, PT, R13, -0x1, RZ ;  /* 0xffffffff0d007810 */ /* 0x000fe20007ffe0ff */
[----:B------:R-:W2:Y:S01]  /*0910*/  MUFU.RCP R5, R18 ;  /* 0x0000001200057308 */ /* 0x000ea20000001000 */
[----:B------:R-:W-:Y:S02]  /*0920*/  IADD3 R2, PT, PT, R17, 0x1, RZ ;  /* 0x0000000111027810 */ /* 0x000fe40007ffe0ff */
[----:B------:R-:W-:Y:S02]  /*0930*/  IADD3 R7, PT, PT, RZ, -R0, RZ ;  /* 0x80000000ff077210 */ /* 0x000fe40007ffe0ff */
[----:B------:R-:W-:-:S03]  /*0940*/  I2FP.F32.S32 R2, R2 ;  /* 0x0000000200027245 */ /* 0x000fc60000201400 */
[----:B------:R-:W-:Y:S01]  /*0950*/  IMAD R0, R7, R0, RZ ;  /* 0x0000000007007224 */ /* 0x000fe200078e02ff */
[----:B------:R-:W-:-:S04]  /*0960*/  FMNMX R3, RZ, R2, !PT ;  /* 0x00000002ff037209 */ /* 0x000fc80007800000 */
[----:B------:R-:W-:Y:S02]  /*0970*/  I2FP.F32.S32 R7, R0 ;  /* 0x0000000000077245 */ /* 0x000fe40000201400 */
[----:B------:R-:W-:Y:S02]  /*0980*/  FMNMX R3, R16, R3, PT ;  /* 0x0000000310037209 */ /* 0x000fe40003800000 */
[----:B------:R-:W3:Y:S01]  /*0990*/  FCHK P0, R7, R18 ;  /* 0x0000001207007302 */ /* 0x000ee20000000000 */
[----:B--2---:R-:W-:-:S04]  /*09a0*/  FFMA R2, -R18, R5, 1 ;  /* 0x3f80000012027423 */ /* 0x004fc80000000105 */
[----:B------:R-:W-:-:S03]  /*09b0*/  FFMA R0, R5, R2, R5 ;  /* 0x0000000205007223 */ /* 0x000fc60000000005 */
[----:B------:R2:W4:Y:S01]  /*09c0*/  F2I.TRUNC.NTZ R8, R3 ;  /* 0x0000000300087305 */ /* 0x000522000020f100 */
[----:B------:R-:W-:-:S04]  /*09d0*/  FFMA R5, R0, R7, RZ ;  /* 0x0000000700057223 */ /* 0x000fc800000000ff */
[----:B------:R-:W-:-:S04]  /*09e0*/  FFMA R2, -R18, R5, R7 ;  /* 0x0000000512027223 */ /* 0x000fc80000000107 */
[----:B------:R-:W-:Y:S01]  /*09f0*/  FFMA R5, R0, R2, R5 ;  /* 0x0000000200057223 */ /* 0x000fe20000000005 */
[----:B--23--:R-:W-:Y:S06]  /*0a00*/  @!P0 BRA `(.L_x_44) ;  /* 0x0000000000148947 */ /* 0x00cfec0003800000 */
[----:B------:R-:W-:Y:S01]  /*0a10*/  IMAD.MOV.U32 R0, RZ, RZ, R7 ;  /* 0x000000ffff007224 */ /* 0x000fe200078e0007 */
[----:B------:R-:W-:Y:S02]  /*0a20*/  MOV R3, R18 ;  /* 0x0000001200037202 */ /* 0x000fe40000000f00 */
[----:B------:R-:W-:-:S07]  /*0a30*/  MOV R28, 0xa50 ;  /* 0x00000a50001c7802 */ /* 0x000fce0000000f00 */
[----:B01--4-:R-:W-:Y:S05]  /*0a40*/  CALL.REL.NOINC `($__internal_1_$__cuda_sm3x_div_rn_noftz_f32_slowpath) ;  /* 0x00000010007c7944 */ /* 0x013fea0003c00000 */
[----:B------:R-:W-:-:S07]  /*0a50*/  MOV R5, R0 ;  /* 0x0000000000057202 */ /* 0x000fce0000000f00 */
.L_x_44:
[----:B-1--4-:R-:W-:-:S04]  /*0a60*/  IMAD R3, R8, UR4, R21 ;  /* 0x0000000408037c24 */ /* 0x012fc8000f8e0215 */
[----:B0-----:R-:W-:-:S05]  /*0a70*/  IMAD.WIDE R2, R3, 0x4, R14 ;  /* 0x0000000403027825 */ /* 0x001fca00078e020e */
[----:B------:R-:W2:Y:S01]  /*0a80*/  LDG.E R27, desc[UR6][R2.64] ;  /* 0x00000006021b7981 */ /* 0x000ea2000c1e1900 */
        /* <DEDUP_REMOVED lines=11> */
[----:B------:R-:W0:Y:S01]  /*0b40*/  MUFU.EX2 R6, R6 ;  /* 0x0000000600067308 */ /* 0x000e220000000800 */
[----:B------:R-:W-:-:S04]  /*0b50*/  FFMA R5, R10, -R5, 1 ;  /* 0x3f8000000a057423 */ /* 0x000fc80000000805 */
[----:B------:R-:W-:Y:S01]  /*0b60*/  FFMA R10, R5, R10, 0.0039215688593685626984 ;  /* 0x3b808081050a7423 */ /* 0x000fe2000000000a */
[----:B0-----:R-:W-:-:S04]  /*0b70*/  FMUL R11, R11, R6 ;  /* 0x000000060b0b7220 */ /* 0x001fc80000400000 */
[----:B------:R-:W-:Y:S01]  /*0b80*/  FADD R9, R11, R9 ;  /* 0x000000090b097221 */ /* 0x000fe20000000000 */
        /* <DEDUP_REMOVED lines=10> */
.L_x_46:
[----:B------:R-:W-:Y:S05]  /*0c30*/  BSYNC.RECONVERGENT B2 ;  /* 0x0000000000027941 */ /* 0x000fea0003800200 */
.L_x_45:
        /* <DEDUP_REMOVED lines=18> */
.L_x_48:
[----:B------:R-:W-:Y:S05]  /*0d60*/  BSYNC.RECONVERGENT B2 ;  /* 0x0000000000027941 */ /* 0x000fea0003800200 */
.L_x_47:
        /* <DEDUP_REMOVED lines=18> */
.L_x_50:
[----:B------:R-:W-:Y:S05]  /*0e90*/  BSYNC.RECONVERGENT B2 ;  /* 0x0000000000027941 */ /* 0x000fea0003800200 */
.L_x_49:
        /* <DEDUP_REMOVED lines=15> */
[----:B------:R-:W-:-:S07]  /*0f90*/  IMAD.MOV.U32 R5, RZ, RZ, R0 ;  /* 0x000000ffff057224 */ /* 0x000fce00078e0000 */
.L_x_52:
[----:B------:R-:W-:Y:S05]  /*0fa0*/  BSYNC.RECONVERGENT B2 ;  /* 0x0000000000027941 */ /* 0x000fea0003800200 */
.L_x_51:
[----:B------:R-:W0:Y:S01]  /*0fb0*/  MUFU.RCP R27, R18 ;  /* 0x00000012001b7308 */ /* 0x000e220000001000 */
[----:B------:R-:W-:Y:S01]  /*0fc0*/  IADD3 R20, PT, PT, R20, -0x2, RZ ;  /* 0xfffffffe14147810 */ /* 0x000fe20007ffe0ff */
[----:B------:R-:W-:Y:S01]  /*0fd0*/  FFMA R10, R11, R10, R26 ;  /* 0x0000000a0b0a7223 */ /* 0x000fe2000000001a */
[----:B------:R-:W-:Y:S01]  /*0fe0*/  IADD3 R17, PT, PT, R17, 0x2, RZ ;  /* 0x0000000211117810 */ /* 0x000fe20007ffe0ff */
[C---:B------:R-:W-:Y:S01]  /*0ff0*/  FFMA R8, R11.reuse, R8, R19 ;  /* 0x000000080b087223 */ /* 0x040fe20000000013 */
[C---:B------:R-:W-:Y:S01]  /*1000*/  FFMA R7, R11.reuse, R7, R24 ;  /* 0x000000070b077223 */ /* 0x040fe20000000018 */
[----:B------:R-:W-:Y:S01]  /*1010*/  IMAD R3, R20, R13, RZ ;  /* 0x0000000d14037224 */ /* 0x000fe200078e02ff */
[----:B------:R-:W-:Y:S01]  /*1020*/  I2FP.F32.S32 R0, R17 ;  /* 0x0000001100007245 */ /* 0x000fe20000201400 */
[----:B------:R-:W-:-:S03]  /*1030*/  FFMA R22, R11, R5, R22 ;  /* 0x000000050b167223 */ /* 0x000fc60000000016 */
[----:B------:R-:W-:Y:S02]  /*1040*/  FMNMX R25, RZ, R0, !PT ;  /* 0x00000000ff197209 */ /* 0x000fe40007800000 */
[----:B------:R-:W-:Y:S01]  /*1050*/  I2FP.F32.S32 R3, R3 ;  /* 0x0000000300037245 */ /* 0x000fe20000201400 */
[----:B0-----:R-:W-:-:S03]  /*1060*/  FFMA R2, -R18, R27, 1 ;  /* 0x3f80000012027423 */ /* 0x001fc6000000011b */
[----:B------:R-:W0:Y:S01]  /*1070*/  FCHK P0, R3, R18 ;  /* 0x0000001203007302 */ /* 0x000e220000000000 */
[----:B------:R-:W-:Y:S01]  /*1080*/  FFMA R0, R27, R2, R27 ;  /* 0x000000021b007223 */ /* 0x000fe2000000001b */
[----:B------:R-:W-:-:S03]  /*1090*/  FMNMX R27, R16, R25, PT ;  /* 0x00000019101b7209 */ /* 0x000fc60003800000 */
[----:B------:R-:W-:-:S03]  /*10a0*/  FFMA R25, R0, R3, RZ ;  /* 0x0000000300197223 */ /* 0x000fc600000000ff */
[----:B------:R-:W1:Y:S01]  /*10b0*/  F2I.TRUNC.NTZ R27, R27 ;  /* 0x0000001b001b7305 */ /* 0x000e62000020f100 */
[----:B------:R-:W-:-:S04]  /*10c0*/  FFMA R2, -R18, R25, R3 ;  /* 0x0000001912027223 */ /* 0x000fc80000000103 */
[----:B------:R-:W-:Y:S01]  /*10d0*/  FFMA R25, R0, R2, R25 ;  /* 0x0000000200197223 */ /* 0x000fe20000000019 */
[----:B0-----:R-:W-:Y:S06]  /*10e0*/  @!P0 BRA `(.L_x_53) ;  /* 0x0000000000148947 */ /* 0x001fec0003800000 */
[----:B------:R-:W-:Y:S01]  /*10f0*/  MOV R0, R3 ;  /* 0x0000000300007202 */ /* 0x000fe20000000f00 */
[----:B------:R-:W-:Y:S01]  /*1100*/  IMAD.MOV.U32 R3, RZ, RZ, R18 ;  /* 0x000000ffff037224 */ /* 0x000fe200078e0012 */
[----:B------:R-:W-:-:S07]  /*1110*/  MOV R28, 0x1130 ;  /* 0x00001130001c7802 */ /* 0x000fce0000000f00 */
[----:B-1----:R-:W-:Y:S05]  /*1120*/  CALL.REL.NOINC `($__internal_1_$__cuda_sm3x_div_rn_noftz_f32_slowpath) ;  /* 0x0000000800c47944 */ /* 0x002fea0003c00000 */
[----:B------:R-:W-:-:S07]  /*1130*/  MOV R25, R0 ;  /* 0x0000000000197202 */ /* 0x000fce0000000f00 */
.L_x_53:
[----:B-1----:R-:W-:-:S04]  /*1140*/  IMAD R3, R27, UR4, R21 ;  /* 0x000000041b037c24 */ /* 0x002fc8000f8e0215 */
[----:B------:R-:W-:-:S05]  /*1150*/  IMAD.WIDE R2, R3, 0x4, R14 ;  /* 0x0000000403027825 */ /* 0x000fca00078e020e */
[----:B------:R-:W2:Y:S01]  /*1160*/  LDG.E R19, desc[UR6][R2.64] ;  /* 0x0000000602137981 */ /* 0x000ea2000c1e1900 */
[----:B------:R-:W-:Y:S01]  /*1170*/  HFMA2 R0, -RZ, RZ, 0.96630859375, -0.0022525787353515625 ;  /* 0x3bbb989dff007431 */ /* 0x000fe200000001ff */
[----:B------:R-:W-:Y:S01]  /*1180*/  MOV R5, 0x437c0000 ;  /* 0x437c000000057802 */ /* 0x000fe20000000f00 */
[----:B------:R-:W-:Y:S01]  /*1190*/  IMAD.MOV.U32 R26, RZ, RZ, 0x3b808081 ;  /* 0x3b808081ff1a7424 */ /* 0x000fe200078e00ff */
[----:B------:R-:W-:Y:S02]  /*11a0*/  BSSY.RECONVERGENT B2, `(.L_x_54) ;  /* 0x0000017000027945 */ /* 0x000fe40003800200 */
[----:B------:R-:W-:-:S04]  /*11b0*/  FFMA.SAT R0, R25, R0, 0.5 ;  /* 0x3f00000019007423 */ /* 0x000fc80000002000 */
[----:B------:R-:W-:Y:S01]  /*11c0*/  FFMA.RM R4, R0, R5, 12582913 ;  /* 0x4b40000100047423 */ /* 0x000fe20000004005 */
[----:B------:R-:W-:-:S03]  /*11d0*/  HFMA2 R5, -RZ, RZ, 3.748046875, 0 ;  /* 0x437f0000ff057431 */ /* 0x000fc600000001ff */
[C---:B------:R-:W-:Y:S01]  /*11e0*/  FADD R6, R4.reuse, -12583039 ;  /* 0xcb40007f04067421 */ /* 0x040fe20000000000 */
[----:B------:R-:W-:-:S03]  /*11f0*/  SHF.L.U32 R11, R4, 0x17, RZ ;  /* 0x00000017040b7819 */ /* 0x000fc600000006ff */
[----:B------:R-:W-:Y:S01]  /*1200*/  FFMA R6, R25, 1.4426950216293334961, -R6 ;  /* 0x3fb8aa3b19067823 */ /* 0x000fe20000000806 */
[----:B------:R-:W-:-:S03]  /*1210*/  FFMA R5, R26, -R5, 1 ;  /* 0x3f8000001a057423 */ /* 0x000fc60000000805 */
[----:B------:R-:W-:Y:S01]  /*1220*/  FFMA R6, R25, 1.925963033500011079e-08, R6 ;  /* 0x32a5706019067823 */ /* 0x000fe20000000006 */
[----:B------:R-:W-:-:S05]  /*1230*/  FFMA R26, R5, R26, 0.0039215688593685626984 ;  /* 0x3b808081051a7423 */ /* 0x000fca000000001a */
[----:B------:R-:W0:Y:S02]  /*1240*/  MUFU.EX2 R6, R6 ;  /* 0x0000000600067308 */ /* 0x000e240000000800 */
[----:B0-----:R-:W-:-:S04]  /*1250*/  FMUL R11, R11, R6 ;  /* 0x000000060b0b7220 */ /* 0x001fc80000400000 */
[----:B------:R-:W-:Y:S02]  /*1260*/  FADD R9, R9, R11 ;  /* 0x0000000b09097221 */ /* 0x000fe40000000000 */
        /* <DEDUP_REMOVED lines=8> */
[----:B------:R-:W-:Y:S05]  /*12f0*/  CALL.REL.NOINC `($__internal_1_$__cuda_sm3x_div_rn_noftz_f32_slowpath) ;  /* 0x0000000800507944 */ /* 0x000fea0003c00000 */
[----:B------:R-:W-:-:S07]  /*1300*/  IMAD.MOV.U32 R26, RZ, RZ, R0 ;  /* 0x000000ffff1a7224 */ /* 0x000fce00078e0000 */
.L_x_55:
[----:B------:R-:W-:Y:S05]  /*1310*/  BSYNC.RECONVERGENT B2 ;  /* 0x0000000000027941 */ /* 0x000fea0003800200 */
.L_x_54:
[----:B------:R-:W-:Y:S01]  /*1320*/  SHF.R.U32.HI R0, RZ, 0x8, R19 ;  /* 0x00000008ff007819 */ /* 0x000fe20000011613 */
[----:B------:R-:W-:Y:S01]  /*1330*/  HFMA2 R2, -RZ, RZ, 3.748046875, 0 ;  /* 0x437f0000ff027431 */ /* 0x000fe200000001ff */
        /* <DEDUP_REMOVED lines=11> */
[----:B------:R-:W-:Y:S01]  /*13f0*/  MOV R0, R5 ;  /* 0x0000000500007202 */ /* 0x000fe20000000f00 */
[----:B------:R-:W-:Y:S01]  /*1400*/  IMAD.MOV.U32 R3, RZ, RZ, 0x437f0000 ;  /* 0x437f0000ff037424 */ /* 0x000fe200078e00ff */
[----:B------:R-:W-:-:S07]  /*1410*/  MOV R28, 0x1430 ;  /* 0x00001430001c7802 */ /* 0x000fce0000000f00 */
[----:B------:R-:W-:Y:S05]  /*1420*/  CALL.REL.NOINC `($__internal_1_$__cuda_sm3x_div_rn_noftz_f32_slowpath) ;  /* 0x0000000800047944 */ /* 0x000fea0003c00000 */
[----:B------:R-:W-:-:S07]  /*1430*/  MOV R27, R0 ;  /* 0x00000000001b7202 */ /* 0x000fce0000000f00 */
.L_x_57:
[----:B------:R-:W-:Y:S05]  /*1440*/  BSYNC.RECONVERGENT B2 ;  /* 0x0000000000027941 */ /* 0x000fea0003800200 */
.L_x_56:
        /* <DEDUP_REMOVED lines=18> */
.L_x_59:
[----:B------:R-:W-:Y:S05]  /*1570*/  BSYNC.RECONVERGENT B2 ;  /* 0x0000000000027941 */ /* 0x000fea0003800200 */
.L_x_58:
        /* <DEDUP_REMOVED lines=15> */
.L_x_61:
[----:B------:R-:W-:Y:S05]  /*1670*/  BSYNC.RECONVERGENT B2 ;  /* 0x0000000000027941 */ /* 0x000fea0003800200 */
.L_x_60:
[----:B------:R-:W-:Y:S01]  /*1680*/  IADD3 R12, PT, PT, R12, 0x2, RZ ;  /* 0x000000020c0c7810 */ /* 0x000fe20007ffe0ff */
[C---:B------:R-:W-:Y:S01]  /*1690*/  FFMA R26, R11.reuse, R26, R10 ;  /* 0x0000001a0b1a7223 */ /* 0x040fe2000000000a */
[C---:B------:R-:W-:Y:S01]  /*16a0*/  FFMA R19, R11.reuse, R27, R8 ;  /* 0x0000001b0b137223 */ /* 0x040fe20000000008 */
[C---:B------:R-:W-:Y:S01]  /*16b0*/  FFMA R24, R11.reuse, R24, R7 ;  /* 0x000000180b187223 */ /* 0x040fe20000000007 */
[----:B------:R-:W-:Y:S01]  /*16c0*/  ISETP.NE.AND P0, PT, R12, RZ, PT ;  /* 0x000000ff0c00720c */ /* 0x000fe20003f05270 */
[----:B------:R-:W-:Y:S01]  /*16d0*/  FFMA R22, R11, R0, R22 ;  /* 0x000000000b167223 */ /* 0x000fe20000000016 */
[----:B------:R-:W-:-:S11]  /*16e0*/  VIADD R13, R13, 0x2 ;  /* 0x000000020d0d7836 */ /* 0x000fd60000000000 */
[----:B------:R-:W-:Y:S05]  /*16f0*/  @P0 BRA `(.L_x_62) ;  /* 0xfffffff000800947 */ /* 0x000fea000383ffff */
.L_x_34:
[----:B------:R-:W0:Y:S01]  /*1700*/  MUFU.RCP R0, R9 ;  /* 0x0000000900007308 */ /* 0x000e220000001000 */
[----:B------:R-:W-:Y:S07]  /*1710*/  BSSY.RECONVERGENT B2, `(.L_x_63) ;  /* 0x000000d000027945 */ /* 0x000fee0003800200 */
[----:B------:R-:W1:Y:S01]  /*1720*/  FCHK P0, R26, R9 ;  /* 0x000000091a007302 */ /* 0x000e620000000000 */
[----:B0-----:R-:W-:-:S04]  /*1730*/  FFMA R7, R0, -R9, 1 ;  /* 0x3f80000000077423 */ /* 0x001fc80000000809 */
[----:B------:R-:W-:-:S04]  /*1740*/  FFMA R7, R0, R7, R0 ;  /* 0x0000000700077223 */ /* 0x000fc80000000000 */
[----:B------:R-:W-:-:S04]  /*1750*/  FFMA R3, R7, R26, RZ ;  /* 0x0000001a07037223 */ /* 0x000fc800000000ff */
[----:B------:R-:W-:-:S04]  /*1760*/  FFMA R0, R3, -R9, R26 ;  /* 0x8000000903007223 */ /* 0x000fc8000000001a */
[----:B------:R-:W-:Y:S01]  /*1770*/  FFMA R7, R7, R0, R3 ;  /* 0x0000000007077223 */ /* 0x000fe20000000003 */
[----:B-1----:R-:W-:Y:S06]  /*1780*/  @!P0 BRA `(.L_x_64) ;  /* 0x0000000000148947 */ /* 0x002fec0003800000 */
[----:B------:R-:W-:Y:S02]  /*1790*/  MOV R0, R26 ;  /* 0x0000001a00007202 */ /* 0x000fe40000000f00 */
[----:B------:R-:W-:Y:S02]  /*17a0*/  MOV R3, R9 ;  /* 0x0000000900037202 */ /* 0x000fe40000000f00 */
[----:B------:R-:W-:-:S07]  /*17b0*/  MOV R28, 0x17d0 ;  /* 0x000017d0001c7802 */ /* 0x000fce0000000f00 */
[----:B------:R-:W-:Y:S05]  /*17c0*/  CALL.REL.NOINC `($__internal_1_$__cuda_sm3x_div_rn_noftz_f32_slowpath) ;  /* 0x00000004001c7944 */ /* 0x000fea0003c00000 */
[----:B------:R-:W-:-:S07]  /*17d0*/  MOV R7, R0 ;  /* 0x0000000000077202 */ /* 0x000fce0000000f00 */
.L_x_64:
[----:B------:R-:W-:Y:S05]  /*17e0*/  BSYNC.RECONVERGENT B2 ;  /* 0x0000000000027941 */ /* 0x000fea0003800200 */
.L_x_63:
        /* <DEDUP_REMOVED lines=9> */
[----:B------:R-:W-:Y:S01]  /*1880*/  IMAD.MOV.U32 R0, RZ, RZ, R19 ;  /* 0x000000ffff007224 */ /* 0x000fe200078e0013 */
[----:B------:R-:W-:Y:S02]  /*1890*/  MOV R3, R9 ;  /* 0x0000000900037202 */ /* 0x000fe40000000f00 */
[----:B------:R-:W-:-:S07]  /*18a0*/  MOV R28, 0x18c0 ;  /* 0x000018c0001c7802 */ /* 0x000fce0000000f00 */
[----:B------:R-:W-:Y:S05]  /*18b0*/  CALL.REL.NOINC `($__internal_1_$__cuda_sm3x_div_rn_noftz_f32_slowpath) ;  /* 0x0000000000e07944 */ /* 0x000fea0003c00000 */
[----:B------:R-:W-:-:S07]  /*18c0*/  MOV R8, R0 ;  /* 0x0000000000087202 */ /* 0x000fce0000000f00 */
.L_x_66:
[----:B------:R-:W-:Y:S05]  /*18d0*/  BSYNC.RECONVERGENT B2 ;  /* 0x0000000000027941 */ /* 0x000fea0003800200 */
.L_x_65:
        /* <DEDUP_REMOVED lines=9> */
[----:B------:R-:W-:Y:S01]  /*1970*/  MOV R0, R24 ;  /* 0x0000001800007202 */ /* 0x000fe20000000f00 */
[----:B------:R-:W-:Y:S01]  /*1980*/  IMAD.MOV.U32 R3, RZ, RZ, R9 ;  /* 0x000000ffff037224 */ /* 0x000fe200078e0009 */
[----:B------:R-:W-:-:S07]  /*1990*/  MOV R28, 0x19b0 ;  /* 0x000019b0001c7802 */ /* 0x000fce0000000f00 */
[----:B------:R-:W-:Y:S05]  /*19a0*/  CALL.REL.NOINC `($__internal_1_$__cuda_sm3x_div_rn_noftz_f32_slowpath) ;  /* 0x0000000000a47944 */ /* 0x000fea0003c00000 */
[----:B------:R-:W-:-:S07]  /*19b0*/  MOV R10, R0 ;  /* 0x00000000000a7202 */ /* 0x000fce0000000f00 */
.L_x_68:
[----:B------:R-:W-:Y:S05]  /*19c0*/  BSYNC.RECONVERGENT B2 ;  /* 0x0000000000027941 */ /* 0x000fea0003800200 */
.L_x_67:
        /* <DEDUP_REMOVED lines=13> */
.L_x_70:
[----:B------:R-:W-:Y:S05]  /*1aa0*/  BSYNC.RECONVERGENT B2 ;  /* 0x0000000000027941 */ /* 0x000fea0003800200 */
.L_x_69:
        /* <DEDUP_REMOVED lines=8> */
[----:B------:R-:W0:Y:S01]  /*1b30*/  LDC.64 R2, c[0x0][0x380] ;  /* 0x0000e000ff027b82 */ /* 0x000e220000000a00 */
[----:B------:R-:W1:Y:S01]  /*1b40*/  LDCU UR4, c[0x0][0x390] ;  /* 0x00007200ff0477ac */ /* 0x000e620008000800 */
[----:B------:R-:W2:Y:S08]  /*1b50*/  F2I.U32.TRUNC.NTZ R10, R10 ;  /* 0x0000000a000a7305 */ /* 0x000eb0000020f000 */
[----:B------:R-:W3:Y:S01]  /*1b60*/  F2I.U32.TRUNC.NTZ R8, R8 ;  /* 0x0000000800087305 */ /* 0x000ee2000020f000 */
[----:B--2---:R-:W-:-:S07]  /*1b70*/  IMAD.U32 R4, R10, 0x10000, RZ ;  /* 0x000100000a047824 */ /* 0x004fce00078e00ff */
[----:B------:R-:W2:Y:S01]  /*1b80*/  F2I.U32.TRUNC.NTZ R0, R0 ;  /* 0x0000000000007305 */ /* 0x000ea2000020f000 */
[----:B-1----:R-:W-:Y:S01]  /*1b90*/  IMAD R21, R23, UR4, R21 ;  /* 0x0000000417157c24 */ /* 0x002fe2000f8e0215 */
[----:B------:R-:W-:-:S03]  /*1ba0*/  LOP3.LUT R5, R4, 0xff0000, RZ, 0xc0, !PT ;  /* 0x00ff000004057812 */ /* 0x000fc600078ec0ff */
[----:B0-----:R-:W-:Y:S01]  /*1bb0*/  IMAD.WIDE R2, R21, 0x4, R2 ;  /* 0x0000000415027825 */ /* 0x001fe200078e0202 */
[----:B---3--:R-:W-:Y:S02]  /*1bc0*/  SHF.L.U32 R8, R8, 0x8, RZ ;  /* 0x0000000808087819 */ /* 0x008fe400000006ff */
[----:B------:R-:W0:Y:S02]  /*1bd0*/  F2I.U32.TRUNC.NTZ R7, R7 ;  /* 0x0000000700077305 */ /* 0x000e24000020f000 */
[----:B------:R-:W-:Y:S02]  /*1be0*/  LOP3.LUT R8, R8, 0xff00, RZ, 0xc0, !PT ;  /* 0x0000ff0008087812 */ /* 0x000fe400078ec0ff */
[----:B--2---:R-:W-:Y:S02]  /*1bf0*/  LEA R5, R0, R5, 0x18 ;  /* 0x0000000500057211 */ /* 0x004fe400078ec0ff */
[----:B0-----:R-:W-:-:S04]  /*1c00*/  LOP3.LUT R4, R7, 0xff, RZ, 0xc0, !PT ;  /* 0x000000ff07047812 */ /* 0x001fc800078ec0ff */
[----:B------:R-:W-:-:S05]  /*1c10*/  IADD3 R5, PT, PT, R4, R5, R8 ;  /* 0x0000000504057210 */ /* 0x000fca0007ffe008 */
[----:B------:R-:W-:Y:S01]  /*1c20*/  STG.E desc[UR6][R2.64], R5 ;  /* 0x0000000502007986 */ /* 0x000fe2000c101906 */
[----:B------:R-:W-:Y:S05]  /*1c30*/  EXIT ;  /* 0x000000000000794d */ /* 0x000fea0003800000 */
        .weak           $__internal_1_$__cuda_sm3x_div_rn_noftz_f32_slowpath
        .type           $__internal_1_$__cuda_sm3x_div_rn_noftz_f32_slowpath,@function
        .size           $__internal_1_$__cuda_sm3x_div_rn_noftz_f32_slowpath,(.L_x_237 - $__internal_1_$__cuda_sm3x_div_rn_noftz_f32_slowpath)
$__internal_1_$__cuda_sm3x_div_rn_noftz_f32_slowpath:
[----:B------:R-:W-:Y:S01]  /*1c40*/  SHF.R.U32.HI R6, RZ, 0x17, R3 ;  /* 0x00000017ff067819 */ /* 0x000fe20000011603 */
[----:B------:R-:W-:Y:S01]  /*1c50*/  BSSY.RECONVERGENT B0, `(.L_x_71) ;  /* 0x0000063000007945 */ /* 0x000fe20003800200 */
[----:B------:R-:W-:Y:S02]  /*1c60*/  SHF.R.U32.HI R4, RZ, 0x17, R0 ;  /* 0x00000017ff047819 */ /* 0x000fe40000011600 */
[----:B------:R-:W-:Y:S02]  /*1c70*/  LOP3.LUT R6, R6, 0xff, RZ, 0xc0, !PT ;  /* 0x000000ff06067812 */ /* 0x000fe400078ec0ff */
[----:B------:R-:W-:Y:S02]  /*1c80*/  LOP3.LUT R4, R4, 0xff, RZ, 0xc0, !PT ;  /* 0x000000ff04047812 */ /* 0x000fe400078ec0ff */
[----:B------:R-:W-:-:S03]  /*1c90*/  IADD3 R5, PT, PT, R6, -0x1, RZ ;  /* 0xffffffff06057810 */ /* 0x000fc60007ffe0ff */
[----:B------:R-:W-:Y:S01]  /*1ca0*/  VIADD R2, R4, 0xffffffff ;  /* 0xffffffff04027836 */ /* 0x000fe20000000000 */
        /* <DEDUP_REMOVED lines=23> */
[----:B------:R-:W-:Y:S01]  /*1e20*/  @!P0 FFMA R0, R0, 1.84467440737095516160e+19, RZ ;  /* 0x5f80000000008823 */ /* 0x000fe200000000ff */
[----:B------:R-:W-:Y:S01]  /*1e30*/  @!P0 MOV R25, 0xffffffc0 ;  /* 0xffffffc000198802 */ /* 0x000fe20000000f00 */
[----:B------:R-:W-:-:S04]  /*1e40*/  @!P1 FFMA R3, R3, 1.84467440737095516160e+19, RZ ;  /* 0x5f80000003039823 */ /* 0x000fc800000000ff */
[----:B------:R-:W-:-:S07]  /*1e50*/  @!P1 VIADD R25, R25, 0x40 ;  /* 0x0000004019199836 */ /* 0x000fce0000000000 */
.L_x_72:
[----:B------:R-:W-:Y:S01]  /*1e60*/  LEA R2, R6, 0xc0800000, 0x17 ;  /* 0xc080000006027811 */ /* 0x000fe200078eb8ff */
[----:B------:R-:W-:Y:S01]  /*1e70*/  BSSY.RECONVERGENT B1, `(.L_x_77) ;  /* 0x0000036000017945 */ /* 0x000fe20003800200 */
[----:B------:R-:W-:Y:S02]  /*1e80*/  IADD3 R5, PT, PT, R4, -0x7f, RZ ;  /* 0xffffff8104057810 */ /* 0x000fe40007ffe0ff */
[----:B------:R-:W-:Y:S02]  /*1e90*/  IADD3 R3, PT, PT, -R2, R3, RZ ;  /* 0x0000000302037210 */ /* 0x000fe40007ffe1ff */
[C---:B------:R-:W-:Y:S01]  /*1ea0*/  IADD3 R6, PT, PT, R5.reuse, 0x7f, -R6 ;  /* 0x0000007f05067810 */ /* 0x040fe20007ffe806 */
[----:B------:R-:W-:Y:S01]  /*1eb0*/  IMAD R4, R5, -0x800000, R0 ;  /* 0xff80000005047824 */ /* 0x000fe200078e0200 */
[----:B------:R0:W1:Y:S02]  /*1ec0*/  MUFU.RCP R2, R3 ;  /* 0x0000000300027308 */ /* 0x0000640000001000 */
[----:B------:R-:W-:Y:S01]  /*1ed0*/  IADD3 R25, PT, PT, R6, R25, RZ ;  /* 0x0000001906197210 */ /* 0x000fe20007ffe0ff */
[----:B0-----:R-:W-:-:S04]  /*1ee0*/  FADD.FTZ R3, -R3, -RZ ;  /* 0x800000ff03037221 */ /* 0x001fc80000010100 */
[----:B-1----:R-:W-:-:S04]  /*1ef0*/  FFMA R29, R2, R3, 1 ;  /* 0x3f800000021d7423 */ /* 0x002fc80000000003 */
[----:B------:R-:W-:-:S04]  /*1f00*/  FFMA R2, R2, R29, R2 ;  /* 0x0000001d02027223 */ /* 0x000fc80000000002 */
[----:B------:R-:W-:-:S04]  /*1f10*/  FFMA R29, R4, R2, RZ ;  /* 0x00000002041d7223 */ /* 0x000fc800000000ff */
[----:B------:R-:W-:-:S04]  /*1f20*/  FFMA R5, R3, R29, R4 ;  /* 0x0000001d03057223 */ /* 0x000fc80000000004 */
[----:B------:R-:W-:-:S04]  /*1f30*/  FFMA R0, R2, R5, R29 ;  /* 0x0000000502007223 */ /* 0x000fc8000000001d */
[----:B------:R-:W-:-:S04]  /*1f40*/  FFMA R3, R3, R0, R4 ;  /* 0x0000000003037223 */ /* 0x000fc80000000004 */
[----:B------:R-:W-:-:S05]  /*1f50*/  FFMA R4, R2, R3, R0 ;  /* 0x0000000302047223 */ /* 0x000fca0000000000 */
[----:B------:R-:W-:-:S04]  /*1f60*/  SHF.R.U32.HI R6, RZ, 0x17, R4 ;  /* 0x00000017ff067819 */ /* 0x000fc80000011604 */
[----:B------:R-:W-:-:S05]  /*1f70*/  LOP3.LUT R6, R6, 0xff, RZ, 0xc0, !PT ;  /* 0x000000ff06067812 */ /* 0x000fca00078ec0ff */
[----:B------:R-:W-:-:S05]  /*1f80*/  IMAD.IADD R5, R6, 0x1, R25 ;  /* 0x0000000106057824 */ /* 0x000fca00078e0219 */
[----:B------:R-:W-:-:S04]  /*1f90*/  IADD3 R6, PT, PT, R5, -0x1, RZ ;  /* 0xffffffff05067810 */ /* 0x000fc80007ffe0ff */
        /* <DEDUP_REMOVED lines=9> */
[CCC-:B------:R-:W-:Y:S01]  /*2030*/  FFMA.RZ R6, R2.reuse, R3.reuse, R0.reuse ;  /* 0x0000000302067223 */ /* 0x1c0fe2000000c000 */
[CCC-:B------:R-:W-:Y:S01]  /*2040*/  FFMA.RP R25, R2.reuse, R3.reuse, R0.reuse ;  /* 0x0000000302197223 */ /* 0x1c0fe20000008000 */
[----:B------:R-:W-:Y:S01]  /*2050*/  FFMA.RM R0, R2, R3, R0 ;  /* 0x0000000302007223 */ /* 0x000fe20000004000 */
[C---:B------:R-:W-:Y:S02]  /*2060*/  IADD3 R2, PT, PT, R5.reuse, 0x20, RZ ;  /* 0x0000002005027810 */ /* 0x040fe40007ffe0ff */
[----:B------:R-:W-:Y:S02]  /*2070*/  LOP3.LUT R3, R6, 0x7fffff, RZ, 0xc0, !PT ;  /* 0x007fffff06037812 */ /* 0x000fe400078ec0ff */
[----:B------:R-:W-:Y:S02]  /*2080*/  ISETP.NE.AND P2, PT, R5, RZ, PT ;  /* 0x000000ff0500720c */ /* 0x000fe40003f45270 */
[----:B------:R-:W-:Y:S02]  /*2090*/  LOP3.LUT R3, R3, 0x800000, RZ, 0xfc, !PT ;  /* 0x0080000003037812 */ /* 0x000fe400078efcff */
[----:B------:R-:W-:-:S02]  /*20a0*/  ISETP.NE.AND P1, PT, R5, RZ, PT ;  /* 0x000000ff0500720c */ /* 0x000fc40003f25270 */
        /* <DEDUP_REMOVED lines=14> */
.L_x_79:
[----:B------:R-:W-:-:S04]  /*2190*/  LOP3.LUT R4, R4, 0x80000000, RZ, 0xc0, !PT ;  /* 0x8000000004047812 */ /* 0x000fc800078ec0ff */
[----:B------:R-:W-:Y:S01]  /*21a0*/  LOP3.LUT R4, R4, 0x7f800000, RZ, 0xfc, !PT ;  /* 0x7f80000004047812 */ /* 0x000fe200078efcff */
[----:B------:R-:W-:Y:S06]  /*21b0*/  BRA `(.L_x_80) ;  /* 0x0000000000047947 */ /* 0x000fec0003800000 */
.L_x_78:
[----:B------:R-:W-:-:S07]  /*21c0*/  LEA R4, R25, R4, 0x17 ;  /* 0x0000000419047211 */ /* 0x000fce00078eb8ff */
.L_x_80:
[----:B------:R-:W-:Y:S05]  /*21d0*/  BSYNC.RECONVERGENT B1 ;  /* 0x0000000000017941 */ /* 0x000fea0003800200 */
.L_x_77:
[----:B------:R-:W-:Y:S01]  /*21e0*/  MOV R0, R4 ;  /* 0x0000000400007202 */ /* 0x000fe20000000f00 */
[----:B------:R-:W-:Y:S06]  /*21f0*/  BRA `(.L_x_81) ;  /* 0x0000000000207947 */ /* 0x000fec0003800000 */
.L_x_76:
[----:B------:R-:W-:-:S04]  /*2200*/  LOP3.LUT R0, R3, 0x80000000, R0, 0x48, !PT ;  /* 0x8000000003007812 */ /* 0x000fc800078e4800 */
[----:B------:R-:W-:Y:S01]  /*2210*/  LOP3.LUT R0, R0, 0x7f800000, RZ, 0xfc, !PT ;  /* 0x7f80000000007812 */ /* 0x000fe200078efcff */
[----:B------:R-:W-:Y:S06]  /*2220*/  BRA `(.L_x_81) ;  /* 0x0000000000147947 */ /* 0x000fec0003800000 */
.L_x_75:
[----:B------:R-:W-:Y:S01]  /*2230*/  LOP3.LUT R0, R3, 0x80000000, R0, 0x48, !PT ;  /* 0x8000000003007812 */ /* 0x000fe200078e4800 */
[----:B------:R-:W-:Y:S06]  /*2240*/  BRA `(.L_x_81) ;  /* 0x00000000000c7947 */ /* 0x000fec0003800000 */
.L_x_74:
[----:B------:R-:W0:Y:S01]  /*2250*/  MUFU.RSQ R0, -QNAN ;  /* 0xffc0000000007908 */ /* 0x000e220000001400 */
[----:B------:R-:W-:Y:S05]  /*2260*/  BRA `(.L_x_81) ;  /* 0x0000000000047947 */ /* 0x000fea0003800000 */
.L_x_73:
[----:B------:R-:W-:-:S07]  /*2270*/  FADD.FTZ R0, R0, R3 ;  /* 0x0000000300007221 */ /* 0x000fce0000010000 */
.L_x_81:
[----:B------:R-:W-:Y:S05]  /*2280*/  BSYNC.RECONVERGENT B0 ;  /* 0x0000000000007941 */ /* 0x000fea0003800200 */
.L_x_71:
[----:B------:R-:W-:-:S04]  /*2290*/  HFMA2 R29, -RZ, RZ, 0, 0 ;  /* 0x00000000ff1d7431 */ /* 0x000fc800000001ff */
[----:B0-----:R-:W-:Y:S05]  /*22a0*/  RET.REL.NODEC R28 `(_ZN13CaptionEngine4CUDA20kernel_blur_verticalEPjPKjiif) ;  /* 0xffffffdc1c547950 */ /* 0x001fea0003c3ffff */
.L_x_82:
        /* <DEDUP_REMOVED lines=13> */
.L_x_237:


//--------------------- .text._ZN13CaptionEngine4CUDA22kernel_blur_horizontalEPjPKjiif --------------------------
	.section	.text._ZN13CaptionEngine4CUDA22kernel_blur_horizontalEPjPKjiif,"ax",@progbits
	.align	128
        .global         _ZN13CaptionEngine4CUDA22kernel_blur_horizontalEPjPKjiif
        .type           _ZN13CaptionEngine4CUDA22kernel_blur_horizontalEPjPKjiif,@function
        .size           _ZN13CaptionEngine4CUDA22kernel_blur_horizontalEPjPKjiif,(.L_x_238 - _ZN13CaptionEngine4CUDA22kernel_blur_horizontalEPjPKjiif)
        .other          _ZN13CaptionEngine4CUDA22kernel_blur_horizontalEPjPKjiif,@"STO_CUDA_ENTRY STV_DEFAULT"
_ZN13CaptionEngine4CUDA22kernel_blur_horizontalEPjPKjiif:
.text._ZN13CaptionEngine4CUDA22kernel_blur_horizontalEPjPKjiif:
        /* <DEDUP_REMOVED lines=25> */
[-C--:B------:R-:W-:Y:S01]  /*0190*/  IADD3 R17, PT, PT, R21, -R20.reuse, RZ ;  /* 0x8000001415117210 */ /* 0x080fe20007ffe0ff */
[----:B------:R-:W-:Y:S02]  /*01a0*/  UIADD3 UR4, UPT, UPT, UR4, -0x1, URZ ;  /* 0xffffffff04047890 */ /* 0x000fe4000fffe0ff */
[----:B------:R-:W-:Y:S01]  /*01b0*/  FMUL R18, R18, R3 ;  /* 0x0000000312127220 */ /* 0x000fe20000400000 */
[----:B------:R-:W-:Y:S01]  /*01c0*/  IMAD.MOV R3, RZ, RZ, -R20 ;  /* 0x000000ffff037224 */ /* 0x000fe200078e0a14 */
[----:B------:R-:W-:Y:S02]  /*01d0*/  I2FP.F32.S32 R2, R17 ;  /* 0x0000001100027245 */ /* 0x000fe40000201400 */
[----:B------:R-:W0:Y:S01]  /*01e0*/  MUFU.RCP R5, R18 ;  /* 0x0000001200057308 */ /* 0x000e220000001000 */
[----:B------:R-:W-:Y:S01]  /*01f0*/  IMAD R0, R3, R20, RZ ;  /* 0x0000001403007224 */ /* 0x000fe200078e02ff */
[----:B------:R-:W-:-:S02]  /*0200*/  I2FP.F32.S32 R16, UR4 ;  /* 0x0000000400107c45 */ /* 0x000fc40008201400 */
[----:B------:R-:W-:Y:S02]  /*0210*/  FMNMX R3, RZ, R2, !PT ;  /* 0x00000002ff037209 */ /* 0x000fe40007800000 */
        /* <DEDUP_REMOVED lines=12> */
[----:B--2---:R-:W-:Y:S05]  /*02e0*/  CALL.REL.NOINC `($__internal_2_$__cuda_sm3x_div_rn_noftz_f32_slowpath) ;  /* 0x0000001800547944 */ /* 0x004fea0003c00000 */
[----:B------:R-:W-:-:S07]  /*02f0*/  IMAD.MOV.U32 R2, RZ, RZ, R0 ;  /* 0x000000ffff027224 */ /* 0x000fce00078e0000 */
.L_x_84:
[----:B------:R-:W0:Y:S01]  /*0300*/  LDC.64 R8, c[0x0][0x388] ;  /* 0x0000e200ff087b82 */ /* 0x000e220000000a00 */
[----:B------:R-:W2:Y:S02]  /*0310*/  LDCU UR4, c[0x0][0x390] ;  /* 0x00007200ff0477ac */ /* 0x000ea40008000800 */
[----:B--2---:R-:W-:-:S04]  /*0320*/  IMAD R7, R28, UR4, R7 ;  /* 0x000000041c077c24 */ /* 0x004fc8000f8e0207 */
[----:B0-----:R-:W-:-:S06]  /*0330*/  IMAD.WIDE R8, R7, 0x4, R8 ;  /* 0x0000000407087825 */ /* 0x001fcc00078e0208 */
[----:B------:R0:W2:Y:S01]  /*0340*/  LDG.E R8, desc[UR6][R8.64] ;  /* 0x0000000608087981 */ /* 0x0000a2000c1e1900 */
[----:B------:R-:W-:Y:S01]  /*0350*/  HFMA2 R3, -RZ, RZ, 0.96630859375, -0.0022525787353515625 ;  /* 0x3bbb989dff037431 */ /* 0x000fe200000001ff */
[----:B------:R-:W-:Y:S01]  /*0360*/  MOV R5, 0x437c0000 ;  /* 0x437c000000057802 */ /* 0x000fe20000000f00 */
[----:B------:R-:W-:Y:S01]  /*0370*/  IMAD.MOV.U32 R11, RZ, RZ, 0x3b808081 ;  /* 0x3b808081ff0b7424 */ /* 0x000fe200078e00ff */
[----:B------:R-:W-:Y:S02]  /*0380*/  BSSY.RECONVERGENT B2, `(.L_x_85) ;  /* 0x0000017000027945 */ /* 0x000fe40003800200 */
        /* <DEDUP_REMOVED lines=20> */
[----:B------:R-:W-:Y:S05]  /*04d0*/  CALL.REL.NOINC `($__internal_2_$__cuda_sm3x_div_rn_noftz_f32_slowpath) ;  /* 0x0000001400d87944 */ /* 0x000fea0003c00000 */
[----:B------:R-:W-:-:S07]  /*04e0*/  IMAD.MOV.U32 R11, RZ, RZ, R0 ;  /* 0x000000ffff0b7224 */ /* 0x000fce00078e0000 */
.L_x_86:
[----:B------:R-:W-:Y:S05]  /*04f0*/  BSYNC.RECONVERGENT B2 ;  /* 0x0000000000027941 */ /* 0x000fea0003800200 */
.L_x_85:
        /* <DEDUP_REMOVED lines=16> */
[----:B------:R-:W-:Y:S05]  /*0600*/  CALL.REL.NOINC `($__internal_2_$__cuda_sm3x_div_rn_noftz_f32_slowpath) ;  /* 0x00000014008c7944 */ /* 0x000fea0003c00000 */
[----:B------:R-:W-:-:S07]  /*0610*/  MOV R19, R0 ;  /* 0x0000000000137202 */ /* 0x000fce0000000f00 */
.L_x_88:
[----:B------:R-:W-:Y:S05]  /*0620*/  BSYNC.RECONVERGENT B2 ;  /* 0x0000000000027941 */ /* 0x000fea0003800200 */
.L_x_87:
        /* <DEDUP_REMOVED lines=16> */
[----:B------:R-:W-:Y:S05]  /*0730*/  CALL.REL.NOINC `($__internal_2_$__cuda_sm3x_div_rn_noftz_f32_slowpath) ;  /* 0x0000001400407944 */ /* 0x000fea0003c00000 */
[----:B------:R-:W-:-:S07]  /*0740*/  MOV R7, R0 ;  /* 0x0000000000077202 */ /* 0x000fce0000000f00 */
.L_x_90:
[----:B------:R-:W-:Y:S05]  /*0750*/  BSYNC.RECONVERGENT B2 ;  /* 0x0000000000027941 */ /* 0x000fea0003800200 */
.L_x_89:
        /* <DEDUP_REMOVED lines=14> */
[----:B------:R-:W-:Y:S05]  /*0840*/  CALL.REL.NOINC `($__internal_2_$__cuda_sm3x_div_rn_noftz_f32_slowpath) ;  /* 0x0000001000fc7944 */ /* 0x000fea0003c00000 */
.L_x_92:
[----:B------:R-:W-:Y:S05]  /*0850*/  BSYNC.RECONVERGENT B2 ;  /* 0x0000000000027941 */ /* 0x000fea0003800200 */
.L_x_91:
        /* <DEDUP_REMOVED lines=8> */
[----:B------:R-:W1:Y:S01]  /*08e0*/  LDCU UR4, c[0x0][0x390] ;  /* 0x00007200ff0477ac */ /* 0x000e620008000800 */
[----:B------:R-:W-:-:S07]  /*08f0*/  LEA R12, -R20, RZ, 0x1 ;  /* 0x000000ff140c7211 */ /* 0x000fce00078e09ff */
.L_x_111:
[----:B------:R-:W-:Y:S01]  /*0900*/  IADD3 R0, PT, PT, R13, -0x1, RZ ;  /* 0xffffffff0d007810 */ /* 0x000fe20007ffe0ff */
[----:B------:R-:W2:Y:S01]  /*0910*/  MUFU.RCP R5, R18 ;  /* 0x0000001200057308 */ /* 0x000ea20000001000 */
[----:B------:R-:W-:Y:S02]  /*0920*/  VIADD R2, R17, 0x1 ;  /* 0x0000000111027836 */ /* 0x000fe40000000000 */
[----:B------:R-:W-:-:S03]  /*0930*/  IADD3 R7, PT, PT, RZ, -R0, RZ ;  /* 0x80000000ff077210 */ /* 0x000fc60007ffe0ff */
[----:B------:R-:W-:Y:S02]  /*0940*/  I2FP.F32.S32 R2, R2 ;  /* 0x0000000200027245 */ /* 0x000fe40000201400 */
[----:B------:R-:W-:Y:S02]  /*0950*/  IMAD R0, R7, R0, RZ ;  /* 0x0000000007007224 */ /* 0x000fe400078e02ff */
[----:B------:R-:W-:-:S03]  /*0960*/  FMNMX R3, RZ, R2, !PT ;  /* 0x00000002ff037209 */ /* 0x000fc60007800000 */
        /* <DEDUP_REMOVED lines=10> */
[----:B------:R-:W-:Y:S01]  /*0a10*/  MOV R0, R11 ;  /* 0x0000000b00007202 */ /* 0x000fe20000000f00 */
[----:B------:R-:W-:Y:S01]  /*0a20*/  IMAD.MOV.U32 R3, RZ, RZ, R18 ;  /* 0x000000ffff037224 */ /* 0x000fe200078e0012 */
[----:B------:R-:W-:-:S07]  /*0a30*/  MOV R23, 0xa50 ;  /* 0x00000a5000177802 */ /* 0x000fce0000000f00 */
[----:B01--4-:R-:W-:Y:S05]  /*0a40*/  CALL.REL.NOINC `($__internal_2_$__cuda_sm3x_div_rn_noftz_f32_slowpath) ;  /* 0x00000010007c7944 */ /* 0x013fea0003c00000 */
[----:B------:R-:W-:-:S07]  /*0a50*/  MOV R5, R0 ;  /* 0x0000000000057202 */ /* 0x000fce0000000f00 */
.L_x_93:
[----:B-1--4-:R-:W-:-:S04]  /*0a60*/  IMAD R3, R28, UR4, R7 ;  /* 0x000000041c037c24 */ /* 0x012fc8000f8e0207 */
[----:B0-----:R-:W-:-:S05]  /*0a70*/  IMAD.WIDE R2, R3, 0x4, R14 ;  /* 0x0000000403027825 */ /* 0x001fca00078e020e */
[----:B------:R-:W2:Y:S01]  /*0a80*/  LDG.E R27, desc[UR6][R2.64] ;  /* 0x00000006021b7981 */ /* 0x000ea2000c1e1900 */
        /* <DEDUP_REMOVED lines=26> */
.L_x_95:
[----:B------:R-:W-:Y:S05]  /*0c30*/  BSYNC.RECONVERGENT B2 ;  /* 0x0000000000027941 */ /* 0x000fea0003800200 */
.L_x_94:
        /* <DEDUP_REMOVED lines=18> */
.L_x_97:
[----:B------:R-:W-:Y:S05]  /*0d60*/  BSYNC.RECONVERGENT B2 ;  /* 0x0000000000027941 */ /* 0x000fea0003800200 */
.L_x_96:
        /* <DEDUP_REMOVED lines=18> */
.L_x_99:
[----:B------:R-:W-:Y:S05]  /*0e90*/  BSYNC.RECONVERGENT B2 ;  /* 0x0000000000027941 */ /* 0x000fea0003800200 */
.L_x_98:
        /* <DEDUP_REMOVED lines=15> */
[----:B------:R-:W-:-:S07]  /*0f90*/  MOV R5, R0 ;  /* 0x0000000000057202 */ /* 0x000fce0000000f00 */
.L_x_101:
[----:B------:R-:W-:Y:S05]  /*0fa0*/  BSYNC.RECONVERGENT B2 ;  /* 0x0000000000027941 */ /* 0x000fea0003800200 */
.L_x_100:
[----:B------:R-:W0:Y:S01]  /*0fb0*/  MUFU.RCP R25, R18 ;  /* 0x0000001200197308 */ /* 0x000e220000001000 */
[----:B------:R-:W-:Y:S01]  /*0fc0*/  VIADD R20, R20, 0xfffffffe ;  /* 0xfffffffe14147836 */ /* 0x000fe20000000000 */
[----:B------:R-:W-:Y:S01]  /*0fd0*/  IADD3 R17, PT, PT, R17, 0x2, RZ ;  /* 0x0000000211117810 */ /* 0x000fe20007ffe0ff */
[C---:B------:R-:W-:Y:S01]  /*0fe0*/  FFMA R10, R11.reuse, R10, R26 ;  /* 0x0000000a0b0a7223 */ /* 0x040fe2000000001a */
[C---:B------:R-:W-:Y:S01]  /*0ff0*/  FFMA R8, R11.reuse, R8, R19 ;  /* 0x000000080b087223 */ /* 0x040fe20000000013 */
[----:B------:R-:W-:Y:S01]  /*1000*/  IMAD R3, R20, R13, RZ ;  /* 0x0000000d14037224 */ /* 0x000fe200078e02ff */
[----:B------:R-:W-:Y:S01]  /*1010*/  I2FP.F32.S32 R0, R17 ;  /* 0x0000001100007245 */ /* 0x000fe20000201400 */
[C---:B------:R-:W-:Y:S01]  /*1020*/  FFMA R7, R11.reuse, R7, R24 ;  /* 0x000000070b077223 */ /* 0x040fe20000000018 */
[----:B------:R-:W-:Y:S02]  /*1030*/  FFMA R22, R11, R5, R22 ;  /* 0x000000050b167223 */ /* 0x000fe40000000016 */
[----:B------:R-:W-:-:S02]  /*1040*/  FMNMX R23, RZ, R0, !PT ;  /* 0x00000000ff177209 */ /* 0x000fc40007800000 */
[----:B------:R-:W-:Y:S02]  /*1050*/  I2FP.F32.S32 R3, R3 ;  /* 0x0000000300037245 */ /* 0x000fe40000201400 */
[----:B------:R-:W-:Y:S02]  /*1060*/  FMNMX R27, R16, R23, PT ;  /* 0x00000017101b7209 */ /* 0x000fe40003800000 */
[----:B------:R-:W1:Y:S01]  /*1070*/  FCHK P0, R3, R18 ;  /* 0x0000001203007302 */ /* 0x000e620000000000 */
[----:B0-----:R-:W-:-:S04]  /*1080*/  FFMA R2, -R18, R25, 1 ;  /* 0x3f80000012027423 */ /* 0x001fc80000000119 */
[----:B------:R-:W-:-:S03]  /*1090*/  FFMA R0, R25, R2, R25 ;  /* 0x0000000219007223 */ /* 0x000fc60000000019 */
[----:B------:R-:W0:Y:S01]  /*10a0*/  F2I.TRUNC.NTZ R27, R27 ;  /* 0x0000001b001b7305 */ /* 0x000e22000020f100 */
[----:B------:R-:W-:-:S04]  /*10b0*/  FFMA R23, R0, R3, RZ ;  /* 0x0000000300177223 */ /* 0x000fc800000000ff */
[----:B------:R-:W-:-:S04]  /*10c0*/  FFMA R2, -R18, R23, R3 ;  /* 0x0000001712027223 */ /* 0x000fc80000000103 */
[----:B------:R-:W-:Y:S01]  /*10d0*/  FFMA R23, R0, R2, R23 ;  /* 0x0000000200177223 */ /* 0x000fe20000000017 */
[----:B-1----:R-:W-:Y:S06]  /*10e0*/  @!P0 BRA `(.L_x_102) ;  /* 0x0000000000148947 */ /* 0x002fec0003800000 */
[----:B------:R-:W-:Y:S02]  /*10f0*/  MOV R0, R3 ;  /* 0x0000000300007202 */ /* 0x000fe40000000f00 */
[----:B------:R-:W-:Y:S02]  /*1100*/  MOV R3, R18 ;  /* 0x0000001200037202 */ /* 0x000fe40000000f00 */
[----:B------:R-:W-:-:S07]  /*1110*/  MOV R23, 0x1130 ;  /* 0x0000113000177802 */ /* 0x000fce0000000f00 */
[----:B0-----:R-:W-:Y:S05]  /*1120*/  CALL.REL.NOINC `($__internal_2_$__cuda_sm3x_div_rn_noftz_f32_slowpath) ;  /* 0x0000000800c47944 */ /* 0x001fea0003c00000 */
[----:B------:R-:W-:-:S07]  /*1130*/  IMAD.MOV.U32 R23, RZ, RZ, R0 ;  /* 0x000000ffff177224 */ /* 0x000fce00078e0000 */
.L_x_102:
[----:B0-----:R-:W-:-:S04]  /*1140*/  IMAD R3, R28, UR4, R27 ;  /* 0x000000041c037c24 */ /* 0x001fc8000f8e021b */
[----:B------:R-:W-:-:S05]  /*1150*/  IMAD.WIDE R2, R3, 0x4, R14 ;  /* 0x0000000403027825 */ /* 0x000fca00078e020e */
[----:B------:R-:W2:Y:S01]  /*1160*/  LDG.E R19, desc[UR6][R2.64] ;  /* 0x0000000602137981 */ /* 0x000ea2000c1e1900 */
[----:B------:R-:W-:Y:S01]  /*1170*/  HFMA2 R0, -RZ, RZ, 0.96630859375, -0.0022525787353515625 ;  /* 0x3bbb989dff007431 */ /* 0x000fe200000001ff */
[----:B------:R-:W-:Y:S01]  /*1180*/  MOV R5, 0x437c0000 ;  /* 0x437c000000057802 */ /* 0x000fe20000000f00 */
[----:B------:R-:W-:Y:S01]  /*1190*/  HFMA2 R26, -RZ, RZ, 0.9375, -7.688999176025390625e-06 ;  /* 0x3b808081ff1a7431 */ /* 0x000fe200000001ff */
[----:B------:R-:W-:Y:S02]  /*11a0*/  BSSY.RECONVERGENT B2, `(.L_x_103) ;  /* 0x0000017000027945 */ /* 0x000fe40003800200 */
[----:B------:R-:W-:-:S04]  /*11b0*/  FFMA.SAT R0, R23, R0, 0.5 ;  /* 0x3f00000017007423 */ /* 0x000fc80000002000 */
[----:B------:R-:W-:Y:S01]  /*11c0*/  FFMA.RM R4, R0, R5, 12582913 ;  /* 0x4b40000100047423 */ /* 0x000fe20000004005 */
[----:B------:R-:W-:-:S03]  /*11d0*/  IMAD.MOV.U32 R5, RZ, RZ, 0x437f0000 ;  /* 0x437f0000ff057424 */ /* 0x000fc600078e00ff */
[----:B------:R-:W-:Y:S01]  /*11e0*/  FADD R6, R4, -12583039 ;  /* 0xcb40007f04067421 */ /* 0x000fe20000000000 */
[----:B------:R-:W-:Y:S01]  /*11f0*/  FFMA R5, R26, -R5, 1 ;  /* 0x3f8000001a057423 */ /* 0x000fe20000000805 */
[----:B------:R-:W-:Y:S02]  /*1200*/  SHF.L.U32 R11, R4, 0x17, RZ ;  /* 0x00000017040b7819 */ /* 0x000fe400000006ff */
[----:B------:R-:W-:Y:S01]  /*1210*/  FFMA R6, R23, 1.4426950216293334961, -R6 ;  /* 0x3fb8aa3b17067823 */ /* 0x000fe20000000806 */
[----:B------:R-:W-:-:S03]  /*1220*/  FFMA R26, R5, R26, 0.0039215688593685626984 ;  /* 0x3b808081051a7423 */ /* 0x000fc6000000001a */
[----:B------:R-:W-:-:S06]  /*1230*/  FFMA R6, R23, 1.925963033500011079e-08, R6 ;  /* 0x32a5706017067823 */ /* 0x000fcc0000000006 */
        /* <DEDUP_REMOVED lines=12> */
[----:B------:R-:W-:-:S07]  /*1300*/  MOV R26, R0 ;  /* 0x00000000001a7202 */ /* 0x000fce0000000f00 */
.L_x_104:
[----:B------:R-:W-:Y:S05]  /*1310*/  BSYNC.RECONVERGENT B2 ;  /* 0x0000000000027941 */ /* 0x000fea0003800200 */
.L_x_103:
[----:B------:R-:W-:Y:S01]  /*1320*/  SHF.R.U32.HI R0, RZ, 0x8, R19 ;  /* 0x00000008ff007819 */ /* 0x000fe20000011613 */
[----:B------:R-:W-:Y:S02]  /*1330*/  HFMA2 R2, -RZ, RZ, 3.748046875, 0 ;  /* 0x437f0000ff027431 */ /* 0x000fe400000001ff */
        /* <DEDUP_REMOVED lines=15> */
[----:B------:R-:W-:-:S07]  /*1430*/  IMAD.MOV.U32 R27, RZ, RZ, R0 ;  /* 0x000000ffff1b7224 */ /* 0x000fce00078e0000 */
.L_x_106:
[----:B------:R-:W-:Y:S05]  /*1440*/  BSYNC.RECONVERGENT B2 ;  /* 0x0000000000027941 */ /* 0x000fea0003800200 */
.L_x_105:
        /* <DEDUP_REMOVED lines=18> */
.L_x_108:
[----:B------:R-:W-:Y:S05]  /*1570*/  BSYNC.RECONVERGENT B2 ;  /* 0x0000000000027941 */ /* 0x000fea0003800200 */
.L_x_107:
[----:B------:R-:W0:Y:S01]  /*1580*/  I2F.U8 R4, R19.B3 ;  /* 0x3000001300047306 */ /* 0x000e220000001000 */
[----:B------:R-:W-:Y:S01]  /*1590*/  HFMA2 R0, -RZ, RZ, 0.9375, -7.688999176025390625e-06 ;  /* 0x3b808081ff007431 */ /* 0x000fe200000001ff */
        /* <DEDUP_REMOVED lines=13> */
.L_x_110:
[----:B------:R-:W-:Y:S05]  /*1670*/  BSYNC.RECONVERGENT B2 ;  /* 0x0000000000027941 */ /* 0x000fea0003800200 */
.L_x_109:
[----:B------:R-:W-:Y:S01]  /*1680*/  IADD3 R12, PT, PT, R12, 0x2, RZ ;  /* 0x000000020c0c7810 */ /* 0x000fe20007ffe0ff */
[C---:B------:R-:W-:Y:S01]  /*1690*/  FFMA R26, R11.reuse, R26, R10 ;  /* 0x0000001a0b1a7223 */ /* 0x040fe2000000000a */
[C---:B------:R-:W-:Y:S01]  /*16a0*/  FFMA R19, R11.reuse, R27, R8 ;  /* 0x0000001b0b137223 */ /* 0x040fe20000000008 */
[C---:B------:R-:W-:Y:S01]  /*16b0*/  FFMA R24, R11.reuse, R24, R7 ;  /* 0x000000180b187223 */ /* 0x040fe20000000007 */
[----:B------:R-:W-:Y:S01]  /*16c0*/  ISETP.NE.AND P0, PT, R12, RZ, PT ;  /* 0x000000ff0c00720c */ /* 0x000fe20003f05270 */
[----:B------:R-:W-:Y:S01]  /*16d0*/  FFMA R22, R11, R0, R22 ;  /* 0x000000000b167223 */ /* 0x000fe20000000016 */
[----:B------:R-:W-:-:S11]  /*16e0*/  IADD3 R13, PT, PT, R13, 0x2, RZ ;  /* 0x000000020d0d7810 */ /* 0x000fd60007ffe0ff */
[----:B------:R-:W-:Y:S05]  /*16f0*/  @P0 BRA `(.L_x_111) ;  /* 0xfffffff000800947 */ /* 0x000fea000383ffff */
.L_x_83:
        /* <DEDUP_REMOVED lines=12> */
[----:B------:R-:W-:Y:S05]  /*17c0*/  CALL.REL.NOINC `($__internal_2_$__cuda_sm3x_div_rn_noftz_f32_slowpath) ;  /* 0x00000004001c7944 */ /* 0x000fea0003c00000 */
[----:B------:R-:W-:-:S07]  /*17d0*/  MOV R7, R0 ;  /* 0x0000000000077202 */ /* 0x000fce0000000f00 */
.L_x_113:
[----:B------:R-:W-:Y:S05]  /*17e0*/  BSYNC.RECONVERGENT B2 ;  /* 0x0000000000027941 */ /* 0x000fea0003800200 */
.L_x_112:
        /* <DEDUP_REMOVED lines=12> */
[----:B------:R-:W-:Y:S05]  /*18b0*/  CALL.REL.NOINC `($__internal_2_$__cuda_sm3x_div_rn_noftz_f32_slowpath) ;  /* 0x0000000000e07944 */ /* 0x000fea0003c00000 */
[----:B------:R-:W-:-:S07]  /*18c0*/  MOV R8, R0 ;  /* 0x0000000000087202 */ /* 0x000fce0000000f00 */
.L_x_115:
[----:B------:R-:W-:Y:S05]  /*18d0*/  BSYNC.RECONVERGENT B2 ;  /* 0x0000000000027941 */ /* 0x000fea0003800200 */
.L_x_114:
        /* <DEDUP_REMOVED lines=12> */
[----:B------:R-:W-:Y:S05]  /*19a0*/  CALL.REL.NOINC `($__internal_2_$__cuda_sm3x_div_rn_noftz_f32_slowpath) ;  /* 0x0000000000a47944 */ /* 0x000fea0003c00000 */
[----:B------:R-:W-:-:S07]  /*19b0*/  IMAD.MOV.U32 R10, RZ, RZ, R0 ;  /* 0x000000ffff0a7224 */ /* 0x000fce00078e0000 */
.L_x_117:
[----:B------:R-:W-:Y:S05]  /*19c0*/  BSYNC.RECONVERGENT B2 ;  /* 0x0000000000027941 */ /* 0x000fea0003800200 */
.L_x_116:
        /* <DEDUP_REMOVED lines=13> */
.L_x_119:
[----:B------:R-:W-:Y:S05]  /*1aa0*/  BSYNC.RECONVERGENT B2 ;  /* 0x0000000000027941 */ /* 0x000fea0003800200 */
.L_x_118:
        /* <DEDUP_REMOVED lines=12> */
[----:B--2---:R-:W-:-:S07]  /*1b70*/  SHF.L.U32 R4, R10, 0x10, RZ ;  /* 0x000000100a047819 */ /* 0x004fce00000006ff */
[----:B------:R-:W2:Y:S01]  /*1b80*/  F2I.U32.TRUNC.NTZ R0, R0 ;  /* 0x0000000000007305 */ /* 0x000ea2000020f000 */
[----:B-1----:R-:W-:Y:S01]  /*1b90*/  IMAD R21, R28, UR4, R21 ;  /* 0x000000041c157c24 */ /* 0x002fe2000f8e0215 */
[----:B------:R-:W-:-:S03]  /*1ba0*/  LOP3.LUT R5, R4, 0xff0000, RZ, 0xc0, !PT ;  /* 0x00ff000004057812 */ /* 0x000fc600078ec0ff */
[----:B0-----:R-:W-:-:S03]  /*1bb0*/  IMAD.WIDE R2, R21, 0x4, R2 ;  /* 0x0000000415027825 */ /* 0x001fc600078e0202 */
[----:B------:R-:W0:Y:S01]  /*1bc0*/  F2I.U32.TRUNC.NTZ R7, R7 ;  /* 0x0000000700077305 */ /* 0x000e22000020f000 */
[----:B---3--:R-:W-:Y:S01]  /*1bd0*/  IMAD.SHL.U32 R8, R8, 0x100, RZ ;  /* 0x0000010008087824 */ /* 0x008fe200078e00ff */
[----:B--2---:R-:W-:-:S04]  /*1be0*/  LEA R5, R0, R5, 0x18 ;  /* 0x0000000500057211 */ /* 0x004fc800078ec0ff */
[----:B------:R-:W-:Y:S02]  /*1bf0*/  LOP3.LUT R8, R8, 0xff00, RZ, 0xc0, !PT ;  /* 0x0000ff0008087812 */ /* 0x000fe400078ec0ff */
[----:B0-----:R-:W-:-:S04]  /*1c00*/  LOP3.LUT R4, R7, 0xff, RZ, 0xc0, !PT ;  /* 0x000000ff07047812 */ /* 0x001fc800078ec0ff */
[----:B------:R-:W-:-:S05]  /*1c10*/  IADD3 R5, PT, PT, R4, R5, R8 ;  /* 0x0000000504057210 */ /* 0x000fca0007ffe008 */
[----:B------:R-:W-:Y:S01]  /*1c20*/  STG.E desc[UR6][R2.64], R5 ;  /* 0x0000000502007986 */ /* 0x000fe2000c101906 */
[----:B------:R-:W-:Y:S05]  /*1c30*/  EXIT ;  /* 0x000000000000794d */ /* 0x000fea0003800000 */
        .weak           $__internal_2_$__cuda_sm3x_div_rn_noftz_f32_slowpath
        .type           $__internal_2_$__cuda_sm3x_div_rn_noftz_f32_slowpath,@function
        .size           $__internal_2_$__cuda_sm3x_div_rn_noftz_f32_slowpath,(.L_x_238 - $__internal_2_$__cuda_sm3x_div_rn_noftz_f32_slowpath)
$__internal_2_$__cuda_sm3x_div_rn_noftz_f32_slowpath:
[----:B------:R-:W-:Y:S01]  /*1c40*/  SHF.R.U32.HI R6, RZ, 0x17, R3 ;  /* 0x00000017ff067819 */ /* 0x000fe20000011603 */
[----:B------:R-:W-:Y:S01]  /*1c50*/  BSSY.RECONVERGENT B0, `(.L_x_120) ;  /* 0x0000063000007945 */ /* 0x000fe20003800200 */
[----:B------:R-:W-:Y:S02]  /*1c60*/  SHF.R.U32.HI R4, RZ, 0x17, R0 ;  /* 0x00000017ff047819 */ /* 0x000fe40000011600 */
[----:B------:R-:W-:Y:S02]  /*1c70*/  LOP3.LUT R6, R6, 0xff, RZ, 0xc0, !PT ;  /* 0x000000ff06067812 */ /* 0x000fe400078ec0ff */
[----:B------:R-:W-:Y:S02]  /*1c80*/  LOP3.LUT R4, R4, 0xff, RZ, 0xc0, !PT ;  /* 0x000000ff04047812 */ /* 0x000fe400078ec0ff */
[----:B------:R-:W-:Y:S02]  /*1c90*/  IADD3 R5, PT, PT, R6, -0x1, RZ ;  /* 0xffffffff06057810 */ /* 0x000fe40007ffe0ff */
[----:B------:R-:W-:-:S02]  /*1ca0*/  IADD3 R2, PT, PT, R4, -0x1, RZ ;  /* 0xffffffff04027810 */ /* 0x000fc40007ffe0ff */
[----:B------:R-:W-:-:S04]  /*1cb0*/  ISETP.GT.U32.AND P0, PT, R5, 0xfd, PT ;  /* 0x000000fd0500780c */ /* 0x000fc80003f04070 */
[----:B------:R-:W-:-:S13]  /*1cc0*/  ISETP.GT.U32.OR P0, PT, R2, 0xfd, P0 ;  /* 0x000000fd0200780c */ /* 0x000fda0000704470 */
[----:B------:R-:W-:Y:S01]  /*1cd0*/  @!P0 IMAD.MOV.U32 R25, RZ, RZ, RZ ;  /* 0x000000ffff198224 */ /* 0x000fe200078e00ff */
        /* <DEDUP_REMOVED lines=22> */
[----:B------:R-:W-:-:S03]  /*1e40*/  @!P1 FFMA R3, R3, 1.84467440737095516160e+19, RZ ;  /* 0x5f80000003039823 */ /* 0x000fc600000000ff */
[----:B------:R-:W-:-:S07]  /*1e50*/  @!P1 IADD3 R25, PT, PT, R25, 0x40, RZ ;  /* 0x0000004019199810 */ /* 0x000fce0007ffe0ff */
.L_x_121:
[----:B------:R-:W-:Y:S01]  /*1e60*/  LEA R2, R6, 0xc0800000, 0x17 ;  /* 0xc080000006027811 */ /* 0x000fe200078eb8ff */
[----:B------:R-:W-:Y:S01]  /*1e70*/  BSSY.RECONVERGENT B1, `(.L_x_126) ;  /* 0x0000036000017945 */ /* 0x000fe20003800200 */
[----:B------:R-:W-:-:S03]  /*1e80*/  IADD3 R5, PT, PT, R4, -0x7f, RZ ;  /* 0xffffff8104057810 */ /* 0x000fc60007ffe0ff */
[----:B------:R-:W-:Y:S01]  /*1e90*/  IMAD.IADD R3, R3, 0x1, -R2 ;  /* 0x0000000103037824 */ /* 0x000fe200078e0a02 */
[C---:B------:R-:W-:Y:S01]  /*1ea0*/  IADD3 R6, PT, PT, R5.reuse, 0x7f, -R6 ;  /* 0x0000007f05067810 */ /* 0x040fe20007ffe806 */
[----:B------:R-:W-:Y:S02]  /*1eb0*/  IMAD R4, R5, -0x800000, R0 ;  /* 0xff80000005047824 */ /* 0x000fe400078e0200 */
[----:B------:R0:W1:Y:S01]  /*1ec0*/  MUFU.RCP R2, R3 ;  /* 0x0000000300027308 */ /* 0x0000620000001000 */
        /* <DEDUP_REMOVED lines=40> */
[----:B------:R-:W-:-:S04]  /*2150*/  LOP3.LUT R3, R0, R3, RZ, 0xc0, !PT ;  /* 0x0000000300037212 */ /* 0x000fc800078ec0ff */
[----:B------:R-:W-:-:S04]  /*2160*/  IADD3 R3, PT, PT, R2, R3, RZ ;  /* 0x0000000302037210 */ /* 0x000fc80007ffe0ff */
[----:B------:R-:W-:Y:S01]  /*2170*/  LOP3.LUT R4, R3, R4, RZ, 0xfc, !PT ;  /* 0x0000000403047212 */ /* 0x000fe200078efcff */
[----:B------:R-:W-:Y:S06]  /*2180*/  BRA `(.L_x_129) ;  /* 0x0000000000107947 */ /* 0x000fec0003800000 */
.L_x_128:
[----:B------:R-:W-:-:S04]  /*2190*/  LOP3.LUT R4, R4, 0x80000000, RZ, 0xc0, !PT ;  /* 0x8000000004047812 */ /* 0x000fc800078ec0ff */
[----:B------:R-:W-:Y:S01]  /*21a0*/  LOP3.LUT R4, R4, 0x7f800000, RZ, 0xfc, !PT ;  /* 0x7f80000004047812 */ /* 0x000fe200078efcff */
[----:B------:R-:W-:Y:S06]  /*21b0*/  BRA `(.L_x_129) ;  /* 0x0000000000047947 */ /* 0x000fec0003800000 */
.L_x_127:
[----:B------:R-:W-:-:S07]  /*21c0*/  IMAD R4, R25, 0x800000, R4 ;  /* 0x0080000019047824 */ /* 0x000fce00078e0204 */
.L_x_129:
[----:B------:R-:W-:Y:S05]  /*21d0*/  BSYNC.RECONVERGENT B1 ;  /* 0x0000000000017941 */ /* 0x000fea0003800200 */
.L_x_126:
[----:B------:R-:W-:Y:S01]  /*21e0*/  MOV R0, R4 ;  /* 0x0000000400007202 */ /* 0x000fe20000000f00 */
[----:B------:R-:W-:Y:S06]  /*21f0*/  BRA `(.L_x_130) ;  /* 0x0000000000207947 */ /* 0x000fec0003800000 */
.L_x_125:
[----:B------:R-:W-:-:S04]  /*2200*/  LOP3.LUT R0, R3, 0x80000000, R0, 0x48, !PT ;  /* 0x8000000003007812 */ /* 0x000fc800078e4800 */
[----:B------:R-:W-:Y:S01]  /*2210*/  LOP3.LUT R0, R0, 0x7f800000, RZ, 0xfc, !PT ;  /* 0x7f80000000007812 */ /* 0x000fe200078efcff */
[----:B------:R-:W-:Y:S06]  /*2220*/  BRA `(.L_x_130) ;  /* 0x0000000000147947 */ /* 0x000fec0003800000 */
.L_x_124:
[----:B------:R-:W-:Y:S01]  /*2230*/  LOP3.LUT R0, R3, 0x80000000, R0, 0x48, !PT ;  /* 0x8000000003007812 */ /* 0x000fe200078e4800 */
[----:B------:R-:W-:Y:S06]  /*2240*/  BRA `(.L_x_130) ;  /* 0x00000000000c7947 */ /* 0x000fec0003800000 */
.L_x_123:
[----:B------:R-:W0:Y:S01]  /*2250*/  MUFU.RSQ R0, -QNAN ;  /* 0xffc0000000007908 */ /* 0x000e220000001400 */
[----:B------:R-:W-:Y:S05]  /*2260*/  BRA `(.L_x_130) ;  /* 0x0000000000047947 */ /* 0x000fea0003800000 */
.L_x_122:
[----:B------:R-:W-:-:S07]  /*2270*/  FADD.FTZ R0, R0, R3 ;  /* 0x0000000300007221 */ /* 0x000fce0000010000 */
.L_x_130:
[----:B------:R-:W-:Y:S05]  /*2280*/  BSYNC.RECONVERGENT B0 ;  /* 0x0000000000007941 */ /* 0x000fea0003800200 */
.L_x_120:
[----:B------:R-:W-:Y:S01]  /*2290*/  HFMA2 R3, -RZ, RZ, 0, 0 ;  /* 0x00000000ff037431 */ /* 0x000fe200000001ff */
[----:B------:R-:W-:-:S04]  /*22a0*/  MOV R2, R23 ;  /* 0x0000001700027202 */ /* 0x000fc80000000f00 */
[----:B0-----:R-:W-:Y:S05]  /*22b0*/  RET.REL.NODEC R2 `(_ZN13CaptionEngine4CUDA22kernel_blur_horizontalEPjPKjiif) ;  /* 0xffffffdc02507950 */ /* 0x001fea0003c3ffff */
.L_x_131:
        /* <DEDUP_REMOVED lines=12> */
.L_x_238:


//--------------------- .text._ZN13CaptionEngine4CUDA27kernel_chromatic_aberrationEPjPKjiifff --------------------------
	.section	.text._ZN13CaptionEngine4CUDA27kernel_chromatic_aberrationEPjPKjiifff,"ax",@progbits
	.align	128
        .global         _ZN13CaptionEngine4CUDA27kernel_chromatic_aberrationEPjPKjiifff
        .type           _ZN13CaptionEngine4CUDA27kernel_chromatic_aberrationEPjPKjiifff,@function
        .size           _ZN13CaptionEngine4CUDA27kernel_chromatic_aberrationEPjPKjiifff,(.L_x_240 - _ZN13CaptionEngine4CUDA27kernel_chromatic_aberrationEPjPKjiifff)
        .other          _ZN13CaptionEngine4CUDA27kernel_chromatic_aberrationEPjPKjiifff,@"STO_CUDA_ENTRY STV_DEFAULT"
_ZN13CaptionEngine4CUDA27kernel_chromatic_aberrationEPjPKjiifff:
.text._ZN13CaptionEngine4CUDA27kernel_chromatic_aberrationEPjPKjiifff:
        /* <DEDUP_REMOVED lines=13> */
[----:B------:R-:W-:Y:S01]  /*00d0*/  I2FP.F32.S32 R9, UR6 ;  /* 0x0000000600097c45 */ /* 0x000fe20008201400 */
[----:B------:R-:W-:Y:S01]  /*00e0*/  BSSY.RECONVERGENT B0, `(.L_x_132) ;  /* 0x000000f000007945 */ /* 0x000fe20003800200 */
[----:B------:R-:W-:Y:S02]  /*00f0*/  I2FP.F32.S32 R0, R7 ;  /* 0x0000000700007245 */ /* 0x000fe40000201400 */
        /* <DEDUP_REMOVED lines=9> */
[----:B------:R-:W-:Y:S01]  /*0190*/  MOV R10, 0x1c0 ;  /* 0x000001c0000a7802 */ /* 0x000fe20000000f00 */
[----:B------:R-:W-:-:S07]  /*01a0*/  IMAD.MOV.U32 R5, RZ, RZ, R9 ;  /* 0x000000ffff057224 */ /* 0x000fce00078e0009 */
[----:B------:R-:W-:Y:S05]  /*01b0*/  CALL.REL.NOINC `($__internal_4_$__cuda_sm3x_div_rn_noftz_f32_slowpath) ;  /* 0x0000000800387944 */ /* 0x000fea0003c00000 */
[----:B------:R-:W-:-:S07]  /*01c0*/  MOV R8, R4 ;  /* 0x0000000400087202 */ /* 0x000fce0000000f00 */
.L_x_133:
[----:B------:R-:W-:Y:S05]  /*01d0*/  BSYNC.RECONVERGENT B0 ;  /* 0x0000000000007941 */ /* 0x000fea0003800200 */
.L_x_132:
[----:B------:R-:W0:Y:S01]  /*01e0*/  LDCU UR4, c[0x0][0x394] ;  /* 0x00007280ff0477ac */ /* 0x000e220008000800 */
[----:B------:R-:W-:Y:S01]  /*01f0*/  I2FP.F32.U32 R2, R6 ;  /* 0x0000000600027245 */ /* 0x000fe20000201000 */
[----:B------:R-:W-:Y:S01]  /*0200*/  BSSY.RECONVERGENT B0, `(.L_x_134) ;  /* 0x000000e000007945 */ /* 0x000fe20003800200 */
[----:B0-----:R-:W-:-:S04]  /*0210*/  I2FP.F32.U32 R5, UR4 ;  /* 0x0000000400057c45 */ /* 0x001fc80008201000 */
        /* <DEDUP_REMOVED lines=10> */
[----:B------:R-:W-:Y:S05]  /*02c0*/  CALL.REL.NOINC `($__internal_4_$__cuda_sm3x_div_rn_noftz_f32_slowpath) ;  /* 0x0000000400f47944 */ /* 0x000fea0003c00000 */
[----:B------:R-:W-:-:S07]  /*02d0*/  IMAD.MOV.U32 R3, RZ, RZ, R4 ;  /* 0x000000ffff037224 */ /* 0x000fce00078e0004 */
.L_x_135:
[----:B------:R-:W-:Y:S05]  /*02e0*/  BSYNC.RECONVERGENT B0 ;  /* 0x0000000000007941 */ /* 0x000fea0003800200 */
.L_x_134:
[----:B------:R-:W0:Y:S01]  /*02f0*/  LDCU UR5, c[0x0][0x3a0] ;  /* 0x00007400ff0577ac */ /* 0x000e220008000800 */
[----:B------:R-:W-:Y:S01]  /*0300*/  BSSY.RECONVERGENT B0, `(.L_x_136) ;  /* 0x0000014000007945 */ /* 0x000fe20003800200 */
[----:B------:R-:W1:Y:S01]  /*0310*/  LDCU UR4, c[0x0][0x39c] ;  /* 0x00007380ff0477ac */ /* 0x000e620008000800 */
[----:B0-----:R-:W-:Y:S01]  /*0320*/  FADD R3, R3, -UR5 ;  /* 0x8000000503037e21 */ /* 0x001fe20008000000 */
[----:B-1----:R-:W-:-:S03]  /*0330*/  FADD R4, R8, -UR4 ;  /* 0x8000000408047e21 */ /* 0x002fc60008000000 */
[----:B------:R-:W-:-:S04]  /*0340*/  FMUL R5, R3, R3 ;  /* 0x0000000303057220 */ /* 0x000fc80000400000 */
[----:B------:R-:W-:-:S04]  /*0350*/  FFMA R8, R4, R4, R5 ;  /* 0x0000000404087223 */ /* 0x000fc80000000005 */
[----:B------:R0:W1:Y:S01]  /*0360*/  MUFU.RSQ R11, R8 ;  /* 0x00000008000b7308 */ /* 0x0000620000001400 */
[----:B------:R-:W-:-:S04]  /*0370*/  IADD3 R5, PT, PT, R8, -0xd000000, RZ ;  /* 0xf300000008057810 */ /* 0x000fc80007ffe0ff */
[----:B------:R-:W-:-:S13]  /*0380*/  ISETP.GT.U32.AND P0, PT, R5, 0x727fffff, PT ;  /* 0x727fffff0500780c */ /* 0x000fda0003f04070 */
[----:B01----:R-:W-:Y:S05]  /*0390*/  @!P0 BRA `(.L_x_137) ;  /* 0x0000000000188947 */ /* 0x003fea0003800000 */
[----:B------:R-:W-:Y:S01]  /*03a0*/  BSSY.RECONVERGENT B1, `(.L_x_138) ;  /* 0x0000003000017945 */ /* 0x000fe20003800200 */
[----:B------:R-:W-:-:S07]  /*03b0*/  MOV R14, 0x3d0 ;  /* 0x000003d0000e7802 */ /* 0x000fce0000000f00 */
[----:B------:R-:W-:Y:S05]  /*03c0*/  CALL.REL.NOINC `($__internal_3_$__cuda_sm20_sqrt_rn_f32_slowpath) ;  /* 0x00000004005c7944 */ /* 0x000fea0003c00000 */
[----:B------:R-:W-:Y:S05]  /*03d0*/  BSYNC.RECONVERGENT B1 ;  /* 0x0000000000017941 */ /* 0x000fea0003800200 */
.L_x_138:
[----:B------:R-:W-:Y:S01]  /*03e0*/  IMAD.MOV.U32 R5, RZ, RZ, R8 ;  /* 0x000000ffff057224 */ /* 0x000fe200078e0008 */
[----:B------:R-:W-:Y:S06]  /*03f0*/  BRA `(.L_x_139) ;  /* 0x0000000000107947 */ /* 0x000fec0003800000 */
.L_x_137:
[----:B------:R-:W-:Y:S01]  /*0400*/  FMUL.FTZ R5, R8, R11 ;  /* 0x0000000b08057220 */ /* 0x000fe20000410000 */
[----:B------:R-:W-:-:S03]  /*0410*/  FMUL.FTZ R10, R11, 0.5 ;  /* 0x3f0000000b0a7820 */ /* 0x000fc60000410000 */
[----:B------:R-:W-:-:S04]  /*0420*/  FFMA R8, -R5, R5, R8 ;  /* 0x0000000505087223 */ /* 0x000fc80000000108 */
[----:B------:R-:W-:-:S07]  /*0430*/  FFMA R5, R8, R10, R5 ;  /* 0x0000000a08057223 */ /* 0x000fce0000000005 */
.L_x_139:
[----:B------:R-:W-:Y:S05]  /*0440*/  BSYNC.RECONVERGENT B0 ;  /* 0x0000000000007941 */ /* 0x000fea0003800200 */
.L_x_136:
[----:B------:R-:W-:Y:S01]  /*0450*/  FSETP.GEU.AND P0, PT, R5, 0.0010000000474974513054, PT ;  /* 0x3a83126f0500780b */ /* 0x000fe20003f0e000 */
[----:B------:R-:W0:-:S12]  /*0460*/  LDCU.64 UR6, c[0x0][0x358] ;  /* 0x00006b00ff0677ac */ /* 0x000e180008000a00 */
[----:B------:R-:W-:Y:S05]  /*0470*/  @P0 BRA `(.L_x_140) ;  /* 0x0000000000240947 */ /* 0x000fea0003800000 */
[----:B------:R-:W1:Y:S01]  /*0480*/  LDC.64 R2, c[0x0][0x388] ;  /* 0x0000e200ff027b82 */ /* 0x000e620000000a00 */
[----:B------:R-:W2:Y:S07]  /*0490*/  LDCU UR4, c[0x0][0x390] ;  /* 0x00007200ff0477ac */ /* 0x000eae0008000800 */
[----:B------:R-:W3:Y:S01]  /*04a0*/  LDC.64 R4, c[0x0][0x380] ;  /* 0x0000e000ff047b82 */ /* 0x000ee20000000a00 */
[----:B--2---:R-:W-:-:S04]  /*04b0*/  IMAD R7, R6, UR4, R7 ;  /* 0x0000000406077c24 */ /* 0x004fc8000f8e0207 */
[----:B-1----:R-:W-:-:S06]  /*04c0*/  IMAD.WIDE R2, R7, 0x4, R2 ;  /* 0x0000000407027825 */ /* 0x002fcc00078e0202 */
[----:B0-----:R-:W2:Y:S01]  /*04d0*/  LDG.E R3, desc[UR6][R2.64] ;  /* 0x0000000602037981 */ /* 0x001ea2000c1e1900 */
[----:B---3--:R-:W-:-:S05]  /*04e0*/  IMAD.WIDE R4, R7, 0x4, R4 ;  /* 0x0000000407047825 */ /* 0x008fca00078e0204 */
[----:B--2---:R-:W-:Y:S01]  /*04f0*/  STG.E desc[UR6][R4.64], R3 ;  /* 0x0000000304007986 */ /* 0x004fe2000c101906 */
[----:B------:R-:W-:Y:S05]  /*0500*/  EXIT ;  /* 0x000000000000794d */ /* 0x000fea0003800000 */
.L_x_140:
[----:B------:R-:W1:Y:S01]  /*0510*/  MUFU.RCP R8, R5 ;  /* 0x0000000500087308 */ /* 0x000e620000001000 */
[----:B------:R-:W-:Y:S07]  /*0520*/  BSSY.RECONVERGENT B0, `(.L_x_141) ;  /* 0x000000b000007945 */ /* 0x000fee0003800200 */
[----:B------:R-:W2:Y:S01]  /*0530*/  FCHK P0, R4, R5 ;  /* 0x0000000504007302 */ /* 0x000ea20000000000 */
[----:B-1----:R-:W-:-:S04]  /*0540*/  FFMA R11, R8, -R5, 1 ;  /* 0x3f800000080b7423 */ /* 0x002fc80000000805 */
[----:B------:R-:W-:-:S04]  /*0550*/  FFMA R11, R8, R11, R8 ;  /* 0x0000000b080b7223 */ /* 0x000fc80000000008 */
[----:B------:R-:W-:-:S04]  /*0560*/  FFMA R8, R4, R11, RZ ;  /* 0x0000000b04087223 */ /* 0x000fc800000000ff */
[----:B------:R-:W-:-:S04]  /*0570*/  FFMA R10, R8, -R5, R4 ;  /* 0x80000005080a7223 */ /* 0x000fc80000000004 */
[----:B------:R-:W-:Y:S01]  /*0580*/  FFMA R11, R11, R10, R8 ;  /* 0x0000000a0b0b7223 */ /* 0x000fe20000000008 */
[----:B--2---:R-:W-:Y:S06]  /*0590*/  @!P0 BRA `(.L_x_142) ;  /* 0x00000000000c8947 */ /* 0x004fec0003800000 */
[----:B------:R-:W-:-:S07]  /*05a0*/  MOV R10, 0x5c0 ;  /* 0x000005c0000a7802 */ /* 0x000fce0000000f00 */
[----:B0-----:R-:W-:Y:S05]  /*05b0*/  CALL.REL.NOINC `($__internal_4_$__cuda_sm3x_div_rn_noftz_f32_slowpath) ;  /* 0x0000000400387944 */ /* 0x001fea0003c00000 */
[----:B------:R-:W-:-:S07]  /*05c0*/  IMAD.MOV.U32 R11, RZ, RZ, R4 ;  /* 0x000000ffff0b7224 */ /* 0x000fce00078e0004 */
.L_x_142:
[----:B0-----:R-:W-:Y:S05]  /*05d0*/  BSYNC.RECONVERGENT B0 ;  /* 0x0000000000007941 */ /* 0x001fea0003800200 */
.L_x_141:
        /* <DEDUP_REMOVED lines=10> */
[----:B------:R-:W-:-:S07]  /*0680*/  MOV R10, 0x6a0 ;  /* 0x000006a0000a7802 */ /* 0x000fce0000000f00 */
[----:B------:R-:W-:Y:S05]  /*0690*/  CALL.REL.NOINC `($__internal_4_$__cuda_sm3x_div_rn_noftz_f32_slowpath) ;  /* 0x0000000400007944 */ /* 0x000fea0003c00000 */
[----:B------:R-:W-:-:S07]  /*06a0*/  IMAD.MOV.U32 R13, RZ, RZ, R4 ;  /* 0x000000ffff0d7224 */ /* 0x000fce00078e0004 */
.L_x_144:
[----:B------:R-:W-:Y:S05]  /*06b0*/  BSYNC.RECONVERGENT B0 ;  /* 0x0000000000007941 */ /* 0x000fea0003800200 */
.L_x_143:
[----:B------:R-:W0:Y:S01]  /*06c0*/  LDCU UR4, c[0x0][0x398] ;  /* 0x00007300ff0477ac */ /* 0x000e220008000800 */
[----:B------:R-:W1:Y:S01]  /*06d0*/  LDCU.64 UR8, c[0x0][0x390] ;  /* 0x00007200ff0877ac */ /* 0x000e620008000a00 */
[----:B0-----:R-:W-:-:S04]  /*06e0*/  FMUL R4, R5, UR4 ;  /* 0x0000000405047c20 */ /* 0x001fc80008400000 */
[----:B------:R-:W-:Y:S01]  /*06f0*/  FMUL R9, R9, R4 ;  /* 0x0000000409097220 */ /* 0x000fe20000400000 */
[----:B-1----:R-:W-:-:S03]  /*0700*/  UIADD3 UR4, UPT, UPT, UR8, -0x1, URZ ;  /* 0xffffffff08047890 */ /* 0x002fc6000fffe0ff */
[CCC-:B------:R-:W-:Y:S01]  /*0710*/  FFMA R3, R9.reuse, -R11.reuse, R0.reuse ;  /* 0x8000000b09037223 */ /* 0x1c0fe20000000000 */
[C---:B------:R-:W-:Y:S02]  /*0720*/  FFMA R11, R9.reuse, R11, R0 ;  /* 0x0000000b090b7223 */ /* 0x040fe40000000000 */
[----:B------:R-:W-:Y:S01]  /*0730*/  I2FP.F32.S32 R4, UR4 ;  /* 0x0000000400047c45 */ /* 0x000fe20008201400 */
[----:B------:R-:W-:Y:S01]  /*0740*/  UIADD3 UR4, UPT, UPT, UR9, -0x1, URZ ;  /* 0xffffffff09047890 */ /* 0x000fe2000fffe0ff */
[----:B------:R-:W-:Y:S02]  /*0750*/  FMNMX R3, RZ, R3, !PT ;  /* 0x00000003ff037209 */ /* 0x000fe40007800000 */
[----:B------:R-:W-:Y:S02]  /*0760*/  FMNMX R11, RZ, R11, !PT ;  /* 0x0000000bff0b7209 */ /* 0x000fe40007800000 */
[C---:B------:R-:W-:Y:S01]  /*0770*/  FMNMX R0, R4.reuse, R3, PT ;  /* 0x0000000304007209 */ /* 0x040fe20003800000 */
[CCC-:B------:R-:W-:Y:S01]  /*0780*/  FFMA R3, R9.reuse, -R13.reuse, R2.reuse ;  /* 0x8000000d09037223 */ /* 0x1c0fe20000000002 */
[----:B------:R-:W-:Y:S01]  /*0790*/  FFMA R9, R9, R13, R2 ;  /* 0x0000000d09097223 */ /* 0x000fe20000000002 */
[----:B------:R-:W-:Y:S01]  /*07a0*/  FMNMX R11, R4, R11, PT ;  /* 0x0000000b040b7209 */ /* 0x000fe20003800000 */
[----:B------:R-:W-:Y:S01]  /*07b0*/  IMAD R13, R6, UR8, R7 ;  /* 0x00000008060d7c24 */ /* 0x000fe2000f8e0207 */
[----:B------:R-:W-:Y:S01]  /*07c0*/  I2FP.F32.U32 R4, UR4 ;  /* 0x0000000400047c45 */ /* 0x000fe20008201000 */
[----:B------:R-:W-:Y:S01]  /*07d0*/  F2I.TRUNC.NTZ R0, R0 ;  /* 0x0000000000007305 */ /* 0x000fe2000020f100 */
[----:B------:R-:W-:-:S02]  /*07e0*/  FMNMX R5, RZ, R3, !PT ;  /* 0x00000003ff057209 */ /* 0x000fc40007800000 */
[----:B------:R-:W0:Y:S01]  /*07f0*/  LDC.64 R2, c[0x0][0x388] ;  /* 0x0000e200ff027b82 */ /* 0x000e220000000a00 */
[----:B------:R-:W-:Y:S02]  /*0800*/  FMNMX R9, RZ, R9, !PT ;  /* 0x00000009ff097209 */ /* 0x000fe40007800000 */
[C---:B------:R-:W-:Y:S02]  /*0810*/  FMNMX R8, R4.reuse, R5, PT ;  /* 0x0000000504087209 */ /* 0x040fe40003800000 */
[----:B------:R-:W-:Y:S01]  /*0820*/  FMNMX R10, R4, R9, PT ;  /* 0x00000009040a7209 */ /* 0x000fe20003800000 */
[----:B------:R-:W-:Y:S08]  /*0830*/  F2I.TRUNC.NTZ R11, R11 ;  /* 0x0000000b000b7305 */ /* 0x000ff0000020f100 */
[----:B------:R-:W1:Y:S08]  /*0840*/  F2I.TRUNC.NTZ R5, R8 ;  /* 0x0000000800057305 */ /* 0x000e70000020f100 */
[----:B------:R-:W2:Y:S01]  /*0850*/  F2I.TRUNC.NTZ R10, R10 ;  /* 0x0000000a000a7305 */ /* 0x000ea2000020f100 */
[----:B0-----:R-:W-:-:S04]  /*0860*/  IMAD.WIDE R6, R13, 0x4, R2 ;  /* 0x000000040d067825 */ /* 0x001fc800078e0202 */
[----:B-1----:R-:W-:Y:S02]  /*0870*/  IMAD R5, R5, UR8, R0 ;  /* 0x0000000805057c24 */ /* 0x002fe4000f8e0200 */
[----:B------:R-:W3:Y:S02]  /*0880*/  LDG.E R7, desc[UR6][R6.64] ;  /* 0x0000000606077981 */ /* 0x000ee4000c1e1900 */
[----:B------:R-:W-:-:S04]  /*0890*/  IMAD.WIDE R4, R5, 0x4, R2 ;  /* 0x0000000405047825 */ /* 0x000fc800078e0202 */
[----:B--2---:R-:W-:Y:S02]  /*08a0*/  IMAD R9, R10, UR8, R11 ;  /* 0x000000080a097c24 */ /* 0x004fe4000f8e020b */
[----:B------:R-:W3:Y:S02]  /*08b0*/  LDG.E.U8 R4, desc[UR6][R4.64] ;  /* 0x0000000604047981 */ /* 0x000ee4000c1e1100 */
[----:B------:R-:W-:Y:S02]  /*08c0*/  IMAD.WIDE R2, R9, 0x4, R2 ;  /* 0x0000000409027825 */ /* 0x000fe400078e0202 */
[----:B------:R-:W0:Y:S04]  /*08d0*/  LDC.64 R8, c[0x0][0x380] ;  /* 0x0000e000ff087b82 */ /* 0x000e280000000a00 */
[----:B------:R-:W2:Y:S01]  /*08e0*/  LDG.E.U8 R2, desc[UR6][R2.64+0x2] ;  /* 0x0000020602027981 */ /* 0x000ea2000c1e1100 */
[----:B0-----:R-:W-:Y:S01]  /*08f0*/  IMAD.WIDE R8, R13, 0x4, R8 ;  /* 0x000000040d087825 */ /* 0x001fe200078e0208 */
[----:B---3--:R-:W-:-:S05]  /*0900*/  LOP3.LUT R11, R4, 0xff00ff00, R7, 0xf8, !PT ;  /* 0xff00ff00040b7812 */ /* 0x008fca00078ef807 */
[----:B--2---:R-:W-:-:S05]  /*0910*/  IMAD R11, R2, 0x10000, R11 ;  /* 0x00010000020b7824 */ /* 0x004fca00078e020b */
[----:B------:R-:W-:Y:S01]  /*0920*/  STG.E desc[UR6][R8.64], R11 ;  /* 0x0000000b08007986 */ /* 0x000fe2000c101906 */
[----:B------:R-:W-:Y:S05]  /*0930*/  EXIT ;  /* 0x000000000000794d */ /* 0x000fea0003800000 */
        .weak           $__internal_3_$__cuda_sm20_sqrt_rn_f32_slowpath
        .type           $__internal_3_$__cuda_sm20_sqrt_rn_f32_slowpath,@function
        .size           $__internal_3_$__cuda_sm20_sqrt_rn_f32_slowpath,($__internal_4_$__cuda_sm3x_div_rn_noftz_f32_slowpath - $__internal_3_$__cuda_sm20_sqrt_rn_f32_slowpath)
$__internal_3_$__cuda_sm20_sqrt_rn_f32_slowpath:
[----:B------:R-:W-:-:S13]  /*0940*/  LOP3.LUT P0, RZ, R8, 0x7fffffff, RZ, 0xc0, !PT ;  /* 0x7fffffff08ff7812 */ /* 0x000fda000780c0ff */
[----:B------:R-:W-:Y:S05]  /*0950*/  @!P0 BRA `(.L_x_145) ;  /* 0x0000000000448947 */ /* 0x000fea0003800000 */
[----:B------:R-:W-:Y:S02]  /*0960*/  FSETP.GEU.FTZ.AND P0, PT, R8, RZ, PT ;  /* 0x000000ff0800720b */ /* 0x000fe40003f1e000 */
[----:B------:R-:W-:-:S11]  /*0970*/  MOV R5, R8 ;  /* 0x0000000800057202 */ /* 0x000fd60000000f00 */
[----:B------:R-:W-:Y:S01]  /*0980*/  @!P0 IMAD.MOV.U32 R8, RZ, RZ, 0x7fffffff ;  /* 0x7fffffffff088424 */ /* 0x000fe200078e00ff */
[----:B------:R-:W-:Y:S06]  /*0990*/  @!P0 BRA `(.L_x_145) ;  /* 0x0000000000348947 */ /* 0x000fec0003800000 */
[----:B------:R-:W-:-:S13]  /*09a0*/  FSETP.GTU.FTZ.AND P0, PT, |R5|, +INF , PT ;  /* 0x7f8000000500780b */ /* 0x000fda0003f1c200 */
[----:B------:R-:W-:Y:S01]  /*09b0*/  @P0 FADD.FTZ R8, R5, 1 ;  /* 0x3f80000005080421 */ /* 0x000fe20000010000 */
[----:B------:R-:W-:Y:S06]  /*09c0*/  @P0 BRA `(.L_x_145) ;  /* 0x0000000000280947 */ /* 0x000fec0003800000 */
[----:B------:R-:W-:-:S13]  /*09d0*/  FSETP.NEU.FTZ.AND P0, PT, |R5|, +INF , PT ;  /* 0x7f8000000500780b */ /* 0x000fda0003f1d200 */
[----:B------:R-:W-:-:S04]  /*09e0*/  @P0 FFMA R10, R5, 1.84467440737095516160e+19, RZ ;  /* 0x5f800000050a0823 */ /* 0x000fc800000000ff */
[----:B------:R-:W0:Y:S02]  /*09f0*/  @P0 MUFU.RSQ R11, R10 ;  /* 0x0000000a000b0308 */ /* 0x000e240000001400 */
[----:B0-----:R-:W-:Y:S01]  /*0a00*/  @P0 FMUL.FTZ R13, R10, R11 ;  /* 0x0000000b0a0d0220 */ /* 0x001fe20000410000 */
[----:B------:R-:W-:-:S03]  /*0a10*/  @P0 FMUL.FTZ R11, R11, 0.5 ;  /* 0x3f0000000b0b0820 */ /* 0x000fc60000410000 */
[----:B------:R-:W-:-:S04]  /*0a20*/  @P0 FADD.FTZ R8, -R13, -RZ ;  /* 0x800000ff0d080221 */ /* 0x000fc80000010100 */
[----:B------:R-:W-:Y:S01]  /*0a30*/  @P0 FFMA R12, R13, R8, R10 ;  /* 0x000000080d0c0223 */ /* 0x000fe2000000000a */
[----:B------:R-:W-:-:S03]  /*0a40*/  @!P0 MOV R8, R5 ;  /* 0x0000000500088202 */ /* 0x000fc60000000f00 */
[----:B------:R-:W-:-:S04]  /*0a50*/  @P0 FFMA R11, R12, R11, R13 ;  /* 0x0000000b0c0b0223 */ /* 0x000fc8000000000d */
[----:B------:R-:W-:-:S07]  /*0a60*/  @P0 FMUL.FTZ R8, R11, 2.3283064365386962891e-10 ;  /* 0x2f8000000b080820 */ /* 0x000fce0000410000 */
.L_x_145:
[----:B------:R-:W-:Y:S02]  /*0a70*/  HFMA2 R11, -RZ, RZ, 0, 0 ;  /* 0x00000000ff0b7431 */ /* 0x000fe400000001ff */
[----:B------:R-:W-:-:S04]  /*0a80*/  IMAD.MOV.U32 R10, RZ, RZ, R14 ;  /* 0x000000ffff0a7224 */ /* 0x000fc800078e000e */
[----:B------:R-:W-:Y:S05]  /*0a90*/  RET.REL.NODEC R10 `(_ZN13CaptionEngine4CUDA27kernel_chromatic_aberrationEPjPKjiifff) ;  /* 0xfffffff40a587950 */ /* 0x000fea0003c3ffff */
        .weak           $__internal_4_$__cuda_sm3x_div_rn_noftz_f32_slowpath
        .type           $__internal_4_$__cuda_sm3x_div_rn_noftz_f32_slowpath,@function
        .size           $__internal_4_$__cuda_sm3x_div_rn_noftz_f32_slowpath,(.L_x_240 - $__internal_4_$__cuda_sm3x_div_rn_noftz_f32_slowpath)
$__internal_4_$__cuda_sm3x_div_rn_noftz_f32_slowpath:
[--C-:B------:R-:W-:Y:S01]  /*0aa0*/  SHF.R.U32.HI R13, RZ, 0x17, R5.reuse ;  /* 0x00000017ff0d7819 */ /* 0x100fe20000011605 */
[----:B------:R-:W-:Y:S01]  /*0ab0*/  BSSY.RECONVERGENT B1, `(.L_x_146) ;  /* 0x0000063000017945 */ /* 0x000fe20003800200 */
[----:B------:R-:W-:Y:S01]  /*0ac0*/  SHF.R.U32.HI R12, RZ, 0x17, R4 ;  /* 0x00000017ff0c7819 */ /* 0x000fe20000011604 */
[----:B------:R-:W-:Y:S01]  /*0ad0*/  IMAD.MOV.U32 R15, RZ, RZ, R5 ;  /* 0x000000ffff0f7224 */ /* 0x000fe200078e0005 */
[----:B------:R-:W-:Y:S02]  /*0ae0*/  LOP3.LUT R13, R13, 0xff, RZ, 0xc0, !PT ;  /* 0x000000ff0d0d7812 */ /* 0x000fe400078ec0ff */
[----:B------:R-:W-:-:S03]  /*0af0*/  LOP3.LUT R18, R12, 0xff, RZ, 0xc0, !PT ;  /* 0x000000ff0c127812 */ /* 0x000fc600078ec0ff */
[----:B------:R-:W-:Y:S01]  /*0b00*/  VIADD R16, R13, 0xffffffff ;  /* 0xffffffff0d107836 */ /* 0x000fe20000000000 */
[----:B------:R-:W-:-:S04]  /*0b10*/  IADD3 R14, PT, PT, R18, -0x1, RZ ;  /* 0xffffffff120e7810 */ /* 0x000fc80007ffe0ff */
        /* <DEDUP_REMOVED lines=22> */
[----:B------:R-:W-:Y:S01]  /*0c80*/  @P0 IMAD.MOV.U32 R12, RZ, RZ, RZ ;  /* 0x000000ffff0c0224 */ /* 0x000fe200078e00ff */
[----:B------:R-:W-:Y:S01]  /*0c90*/  @!P0 MOV R12, 0xffffffc0 ;  /* 0xffffffc0000c8802 */ /* 0x000fe20000000f00 */
[----:B------:R-:W-:Y:S01]  /*0ca0*/  @!P0 FFMA R4, R4, 1.84467440737095516160e+19, RZ ;  /* 0x5f80000004048823 */ /* 0x000fe200000000ff */
[----:B------:R-:W-:-:S03]  /*0cb0*/  @!P1 FFMA R15, R5, 1.84467440737095516160e+19, RZ ;  /* 0x5f800000050f9823 */ /* 0x000fc600000000ff */
[----:B------:R-:W-:-:S07]  /*0cc0*/  @!P1 VIADD R12, R12, 0x40 ;  /* 0x000000400c0c9836 */ /* 0x000fce0000000000 */
.L_x_147:
[----:B------:R-:W-:Y:S01]  /*0cd0*/  LEA R14, R13, 0xc0800000, 0x17 ;  /* 0xc08000000d0e7811 */ /* 0x000fe200078eb8ff */
[----:B------:R-:W-:Y:S03]  /*0ce0*/  BSSY.RECONVERGENT B2, `(.L_x_152) ;  /* 0x0000036000027945 */ /* 0x000fe60003800200 */
[----:B------:R-:W-:Y:S01]  /*0cf0*/  IADD3 R16, PT, PT, -R14, R15, RZ ;  /* 0x0000000f0e107210 */ /* 0x000fe20007ffe1ff */
[----:B------:R-:W-:-:S03]  /*0d00*/  VIADD R14, R18, 0xffffff81 ;  /* 0xffffff81120e7836 */ /* 0x000fc60000000000 */
[----:B------:R-:W0:Y:S01]  /*0d10*/  MUFU.RCP R15, R16 ;  /* 0x00000010000f7308 */ /* 0x000e220000001000 */
[----:B------:R-:W-:Y:S01]  /*0d20*/  FADD.FTZ R17, -R16, -RZ ;  /* 0x800000ff10117221 */ /* 0x000fe20000010100 */
[----:B------:R-:W-:-:S03]  /*0d30*/  IMAD R4, R14, -0x800000, R4 ;  /* 0xff8000000e047824 */ /* 0x000fc600078e0204 */
[----:B0-----:R-:W-:-:S04]  /*0d40*/  FFMA R18, R15, R17, 1 ;  /* 0x3f8000000f127423 */ /* 0x001fc80000000011 */
[----:B------:R-:W-:-:S04]  /*0d50*/  FFMA R15, R15, R18, R15 ;  /* 0x000000120f0f7223 */ /* 0x000fc8000000000f */
[----:B------:R-:W-:-:S04]  /*0d60*/  FFMA R18, R4, R15, RZ ;  /* 0x0000000f04127223 */ /* 0x000fc800000000ff */
[----:B------:R-:W-:-:S04]  /*0d70*/  FFMA R19, R17, R18, R4 ;  /* 0x0000001211137223 */ /* 0x000fc80000000004 */
[----:B------:R-:W-:-:S04]  /*0d80*/  FFMA R18, R15, R19, R18 ;  /* 0x000000130f127223 */ /* 0x000fc80000000012 */
[----:B------:R-:W-:Y:S01]  /*0d90*/  FFMA R19, R17, R18, R4 ;  /* 0x0000001211137223 */ /* 0x000fe20000000004 */
[----:B------:R-:W-:-:S03]  /*0da0*/  IADD3 R17, PT, PT, R14, 0x7f, -R13 ;  /* 0x0000007f0e117810 */ /* 0x000fc60007ffe80d */
[----:B------:R-:W-:Y:S01]  /*0db0*/  FFMA R4, R15, R19, R18 ;  /* 0x000000130f047223 */ /* 0x000fe20000000012 */
[----:B------:R-:W-:-:S04]  /*0dc0*/  IADD3 R17, PT, PT, R17, R12, RZ ;  /* 0x0000000c11117210 */ /* 0x000fc80007ffe0ff */
        /* <DEDUP_REMOVED lines=14> */
[C---:B------:R-:W-:Y:S01]  /*0eb0*/  VIADD R14, R16.reuse, 0x20 ;  /* 0x00000020100e7836 */ /* 0x040fe20000000000 */
[C---:B------:R-:W-:Y:S02]  /*0ec0*/  ISETP.NE.AND P2, PT, R16.reuse, RZ, PT ;  /* 0x000000ff1000720c */ /* 0x040fe40003f45270 */
[----:B------:R-:W-:Y:S02]  /*0ed0*/  ISETP.NE.AND P1, PT, R16, RZ, PT ;  /* 0x000000ff1000720c */ /* 0x000fe40003f25270 */
[----:B------:R-:W-:Y:S01]  /*0ee0*/  LOP3.LUT R13, R12, 0x7fffff, RZ, 0xc0, !PT ;  /* 0x007fffff0c0d7812 */ /* 0x000fe200078ec0ff */
[CCC-:B------:R-:W-:Y:S01]  /*0ef0*/  FFMA.RP R12, R15.reuse, R19.reuse, R18.reuse ;  /* 0x000000130f0c7223 */ /* 0x1c0fe20000008012 */
[----:B------:R-:W-:Y:S01]  /*0f00*/  FFMA.RM R15, R15, R19, R18 ;  /* 0x000000130f0f7223 */ /* 0x000fe20000004012 */
[----:B------:R-:W-:Y:S02]  /*0f10*/  IADD3 R16, PT, PT, -R16, RZ, RZ ;  /* 0x000000ff10107210 */ /* 0x000fe40007ffe1ff */
[----:B------:R-:W-:-:S02]  /*0f20*/  LOP3.LUT R13, R13, 0x800000, RZ, 0xfc, !PT ;  /* 0x008000000d0d7812 */ /* 0x000fc400078efcff */
[----:B------:R-:W-:Y:S02]  /*0f30*/  FSETP.NEU.FTZ.AND P0, PT, R12, R15, PT ;  /* 0x0000000f0c00720b */ /* 0x000fe40003f1d000 */
[----:B------:R-:W-:Y:S02]  /*0f40*/  SHF.L.U32 R14, R13, R14, RZ ;  /* 0x0000000e0d0e7219 */ /* 0x000fe400000006ff */
[----:B------:R-:W-:Y:S02]  /*0f50*/  SEL R12, R16, RZ, P2 ;  /* 0x000000ff100c7207 */ /* 0x000fe40001000000 */
[----:B------:R-:W-:Y:S02]  /*0f60*/  ISETP.NE.AND P1, PT, R14, RZ, P1 ;  /* 0x000000ff0e00720c */ /* 0x000fe40000f25270 */
[----:B------:R-:W-:Y:S02]  /*0f70*/  SHF.R.U32.HI R12, RZ, R12, R13 ;  /* 0x0000000cff0c7219 */ /* 0x000fe4000001160d */
[----:B------:R-:W-:-:S02]  /*0f80*/  PLOP3.LUT P0, PT, P0, P1, PT, 0xf8, 0x8f ;  /* 0x00000000008f781c */ /* 0x000fc40000703f70 */
[----:B------:R-:W-:Y:S02]  /*0f90*/  SHF.R.U32.HI R14, RZ, 0x1, R12 ;  /* 0x00000001ff0e7819 */ /* 0x000fe4000001160c */
[----:B------:R-:W-:-:S04]  /*0fa0*/  SEL R13, RZ, 0x1, !P0 ;  /* 0x00000001ff0d7807 */ /* 0x000fc80004000000 */
[----:B------:R-:W-:-:S04]  /*0fb0*/  LOP3.LUT R13, R13, 0x1, R14, 0xf8, !PT ;  /* 0x000000010d0d7812 */ /* 0x000fc800078ef80e */
[----:B------:R-:W-:-:S05]  /*0fc0*/  LOP3.LUT R13, R13, R12, RZ, 0xc0, !PT ;  /* 0x0000000c0d0d7212 */ /* 0x000fca00078ec0ff */
[----:B------:R-:W-:-:S05]  /*0fd0*/  IMAD.IADD R13, R14, 0x1, R13 ;  /* 0x000000010e0d7824 */ /* 0x000fca00078e020d */
[----:B------:R-:W-:Y:S01]  /*0fe0*/  LOP3.LUT R4, R13, R4, RZ, 0xfc, !PT ;  /* 0x000000040d047212 */ /* 0x000fe200078efcff */
[----:B------:R-:W-:Y:S06]  /*0ff0*/  BRA `(.L_x_155) ;  /* 0x0000000000107947 */ /* 0x000fec0003800000 */
.L_x_154:
[----:B------:R-:W-:-:S04]  /*1000*/  LOP3.LUT R4, R4, 0x80000000, RZ, 0xc0, !PT ;  /* 0x8000000004047812 */ /* 0x000fc800078ec0ff */
[----:B------:R-:W-:Y:S01]  /*1010*/  LOP3.LUT R4, R4, 0x7f800000, RZ, 0xfc, !PT ;  /* 0x7f80000004047812 */ /* 0x000fe200078efcff */
[----:B------:R-:W-:Y:S06]  /*1020*/  BRA `(.L_x_155) ;  /* 0x0000000000047947 */ /* 0x000fec0003800000 */
.L_x_153:
[----:B------:R-:W-:-:S07]  /*1030*/  LEA R4, R17, R4, 0x17 ;  /* 0x0000000411047211 */ /* 0x000fce00078eb8ff */
.L_x_155:
[----:B------:R-:W-:Y:S05]  /*1040*/  BSYNC.RECONVERGENT B2 ;  /* 0x0000000000027941 */ /* 0x000fea0003800200 */
.L_x_152:
[----:B------:R-:W-:Y:S05]  /*1050*/  BRA `(.L_x_156) ;  /* 0x0000000000207947 */ /* 0x000fea0003800000 */
.L_x_151:
[----:B------:R-:W-:-:S04]  /*1060*/  LOP3.LUT R4, R15, 0x80000000, R4, 0x48, !PT ;  /* 0x800000000f047812 */ /* 0x000fc800078e4804 */
[----:B------:R-:W-:Y:S01]  /*1070*/  LOP3.LUT R4, R4, 0x7f800000, RZ, 0xfc, !PT ;  /* 0x7f80000004047812 */ /* 0x000fe200078efcff */
[----:B------:R-:W-:Y:S06]  /*1080*/  BRA `(.L_x_156) ;  /* 0x0000000000147947 */ /* 0x000fec0003800000 */
.L_x_150:
[----:B------:R-:W-:Y:S01]  /*1090*/  LOP3.LUT R4, R15, 0x80000000, R4, 0x48, !PT ;  /* 0x800000000f047812 */ /* 0x000fe200078e4804 */
[----:B------:R-:W-:Y:S06]  /*10a0*/  BRA `(.L_x_156) ;  /* 0x00000000000c7947 */ /* 0x000fec0003800000 */
.L_x_149:
[----:B------:R-:W0:Y:S01]  /*10b0*/  MUFU.RSQ R4, -QNAN ;  /* 0xffc0000000047908 */ /* 0x000e220000001400 */
[----:B------:R-:W-:Y:S05]  /*10c0*/  BRA `(.L_x_156) ;  /* 0x0000000000047947 */ /* 0x000fea0003800000 */
.L_x_148:
[----:B------:R-:W-:-:S07]  /*10d0*/  FADD.FTZ R4, R4, R5 ;  /* 0x0000000504047221 */ /* 0x000fce0000010000 */
.L_x_156:
[----:B------:R-:W-:Y:S05]  /*10e0*/  BSYNC.RECONVERGENT B1 ;  /* 0x0000000000017941 */ /* 0x000fea0003800200 */
.L_x_146:
[----:B------:R-:W-:Y:S02]  /*10f0*/  HFMA2 R13, -RZ, RZ, 0, 0 ;  /* 0x00000000ff0d7431 */ /* 0x000fe400000001ff */
[----:B------:R-:W-:-:S04]  /*1100*/  IMAD.MOV.U32 R12, RZ, RZ, R10 ;  /* 0x000000ffff0c7224 */ /* 0x000fc800078e000a */
[----:B0-----:R-:W-:Y:S05]  /*1110*/  RET.REL.NODEC R12 `(_ZN13CaptionEngine4CUDA27kernel_chromatic_aberrationEPjPKjiifff) ;  /* 0xffffffec0cb87950 */ /* 0x001fea0003c3ffff */
.L_x_157:
        /* <DEDUP_REMOVED lines=14> */
.L_x_240:


//--------------------- .text._ZN13CaptionEngine4CUDA22kernel_wave_distortionEPjPKjiiffff --------------------------
	.section	.text._ZN13CaptionEngine4CUDA22kernel_wave_distortionEPjPKjiiffff,"ax",@progbits
	.align	128
        .global         _ZN13CaptionEngine4CUDA22kernel_wave_distortionEPjPKjiiffff
        .type           _ZN13CaptionEngine4CUDA22kernel_wave_distortionEPjPKjiiffff,@function
        .size           _ZN13CaptionEngine4CUDA22kernel_wave_distortionEPjPKjiiffff,(.L_x_247 - _ZN13CaptionEngine4CUDA22kernel_wave_distortionEPjPKjiiffff)
        .other          _ZN13CaptionEngine4CUDA22kernel_wave_distortionEPjPKjiiffff,@"STO_CUDA_ENTRY STV_DEFAULT"
_ZN13CaptionEngine4CUDA22kernel_wave_distortionEPjPKjiiffff:
.text._ZN13CaptionEngine4CUDA22kernel_wave_distortionEPjPKjiiffff:
        /* <DEDUP_REMOVED lines=14> */
[----:B------:R-:W-:Y:S01]  /*00e0*/  I2FP.F32.U32 R5, R7 ;  /* 0x0000000700057245 */ /* 0x000fe20000201000 */
[----:B------:R-:W1:Y:S01]  /*00f0*/  LDCU.64 UR6, c[0x0][0x358] ;  /* 0x00006b00ff0677ac */ /* 0x000e620008000a00 */
[----:B------:R-:W-:Y:S01]  /*0100*/  BSSY.RECONVERGENT B0, `(.L_x_158) ;  /* 0x000006c000007945 */ /* 0x000fe20003800200 */
[----:B0-----:R-:W-:Y:S02]  /*0110*/  FADD R3, R3, R3 ;  /* 0x0000000303037221 */ /* 0x001fe40000000000 */
[----:B------:R-:W-:-:S04]  /*0120*/  FMUL R0, R5, R2 ;  /* 0x0000000205007220 */ /* 0x000fc80000400000 */
[----:B------:R-:W-:-:S04]  /*0130*/  FFMA R0, R0, 3.1415927410125732422, R3 ;  /* 0x40490fdb00007823 */ /* 0x000fc80000000003 */
[C---:B------:R-:W-:Y:S01]  /*0140*/  FMUL R20, R0.reuse, 0.63661974668502807617 ;  /* 0x3f22f98300147820 */ /* 0x040fe20000400000 */
[----:B------:R-:W-:-:S05]  /*0150*/  FSETP.GE.AND P0, PT, |R0|, 105615, PT ;  /* 0x47ce47800000780b */ /* 0x000fca0003f06200 */
[----:B------:R-:W0:Y:S02]  /*0160*/  F2I.NTZ R20, R20 ;  /* 0x0000001400147305 */ /* 0x000e240000203100 */
[----:B0-----:R-:W-:-:S05]  /*0170*/  I2FP.F32.S32 R9, R20 ;  /* 0x0000001400097245 */ /* 0x001fca0000201400 */
[----:B------:R-:W-:-:S04]  /*0180*/  FFMA R6, R9, -1.5707962512969970703, R0 ;  /* 0xbfc90fda09067823 */ /* 0x000fc80000000000 */
[----:B------:R-:W-:-:S04]  /*0190*/  FFMA R6, R9, -7.5497894158615963534e-08, R6 ;  /* 0xb3a2216809067823 */ /* 0x000fc80000000006 */
[----:B------:R-:W-:Y:S01]  /*01a0*/  FFMA R9, R9, -5.3903029534742383927e-15, R6 ;  /* 0xa7c234c509097823 */ /* 0x000fe20000000006 */
[----:B-1----:R-:W-:Y:S06]  /*01b0*/  @!P0 BRA `(.L_x_159) ;  /* 0x0000000400808947 */ /* 0x002fec0003800000 */
[----:B------:R-:W-:-:S13]  /*01c0*/  FSETP.NEU.AND P0, PT, |R0|, +INF , PT ;  /* 0x7f8000000000780b */ /* 0x000fda0003f0d200 */
[----:B------:R-:W-:Y:S01]  /*01d0*/  @!P0 FMUL R9, RZ, R0 ;  /* 0x00000000ff098220 */ /* 0x000fe20000400000 */
[----:B------:R-:W-:Y:S01]  /*01e0*/  @!P0 IMAD.MOV.U32 R20, RZ, RZ, RZ ;  /* 0x000000ffff148224 */ /* 0x000fe200078e00ff */
[----:B------:R-:W-:Y:S06]  /*01f0*/  @!P0 BRA `(.L_x_159) ;  /* 0x0000000400708947 */ /* 0x000fec0003800000 */
[----:B------:R-:W-:Y:S01]  /*0200*/  IMAD.SHL.U32 R6, R0, 0x100, RZ ;  /* 0x0000010000067824 */ /* 0x000fe200078e00ff */
[----:B------:R-:W0:Y:S01]  /*0210*/  LDCU.64 UR8, c[0x4][URZ] ;  /* 0x01000000ff0877ac */ /* 0x000e220008000a00 */
[----:B------:R-:W-:Y:S02]  /*0220*/  IMAD.MOV.U32 R13, RZ, RZ, RZ ;  /* 0x000000ffff0d7224 */ /* 0x000fe400078e00ff */
[----:B------:R-:W-:Y:S01]  /*0230*/  IMAD.MOV.U32 R14, RZ, RZ, RZ ;  /* 0x000000ffff0e7224 */ /* 0x000fe200078e00ff */
[----:B------:R-:W-:Y:S01]  /*0240*/  LOP3.LUT R12, R6, 0x80000000, RZ, 0xfc, !PT ;  /* 0x80000000060c7812 */ /* 0x000fe200078efcff */
[----:B------:R-:W-:Y:S01]  /*0250*/  UMOV UR5, URZ ;  /* 0x000000ff00057c82 */ /* 0x000fe20008000000 */
[----:B------:R-:W-:-:S05]  /*0260*/  UMOV UR4, URZ ;  /* 0x000000ff00047c82 */ /* 0x000fca0008000000 */
.L_x_160:
[----:B0-----:R-:W-:Y:S02]  /*0270*/  IMAD.U32 R9, RZ, RZ, UR9 ;  /* 0x00000009ff097e24 */ /* 0x001fe4000f8e00ff */
[----:B------:R-:W-:-:S05]  /*0280*/  IMAD.U32 R8, RZ, RZ, UR8 ;  /* 0x00000008ff087e24 */ /* 0x000fca000f8e00ff */
[----:B------:R-:W2:Y:S01]  /*0290*/  LDG.E.CONSTANT R9, desc[UR6][R8.64] ;  /* 0x0000000608097981 */ /* 0x000ea2000c1e9900 */
[----:B------:R-:W-:Y:S01]  /*02a0*/  UIADD3 UR4, UPT, UPT, UR4, 0x1, URZ ;  /* 0x0000000104047890 */ /* 0x000fe2000fffe0ff */
[C---:B------:R-:W-:Y:S01]  /*02b0*/  ISETP.EQ.AND P0, PT, R14.reuse, RZ, PT ;  /* 0x000000ff0e00720c */ /* 0x040fe20003f02270 */
[----:B------:R-:W-:Y:S01]  /*02c0*/  UIADD3 UR8, UP1, UPT, UR8, 0x4, URZ ;  /* 0x0000000408087890 */ /* 0x000fe2000ff3e0ff */
[C---:B------:R-:W-:Y:S01]  /*02d0*/  ISETP.EQ.AND P1, PT, R14.reuse, 0x4, PT ;  /* 0x000000040e00780c */ /* 0x040fe20003f22270 */
[----:B------:R-:W-:Y:S01]  /*02e0*/  UISETP.NE.AND UP0, UPT, UR4, 0x6, UPT ;  /* 0x000000060400788c */ /* 0x000fe2000bf05270 */
[C---:B------:R-:W-:Y:S01]  /*02f0*/  ISETP.EQ.AND P2, PT, R14.reuse, 0x8, PT ;  /* 0x000000080e00780c */ /* 0x040fe20003f42270 */
[----:B------:R-:W-:Y:S01]  /*0300*/  UIADD3.X UR9, UPT, UPT, URZ, UR9, URZ, UP1, !UPT ;  /* 0x00000009ff097290 */ /* 0x000fe20008ffe4ff */
[C---:B------:R-:W-:Y:S02]  /*0310*/  ISETP.EQ.AND P3, PT, R14.reuse, 0xc, PT ;  /* 0x0000000c0e00780c */ /* 0x040fe40003f62270 */
[----:B------:R-:W-:-:S02]  /*0320*/  ISETP.EQ.AND P4, PT, R14, 0x10, PT ;  /* 0x000000100e00780c */ /* 0x000fc40003f82270 */
[C---:B------:R-:W-:Y:S01]  /*0330*/  ISETP.EQ.AND P5, PT, R14.reuse, 0x14, PT ;  /* 0x000000140e00780c */ /* 0x040fe20003fa2270 */
[----:B------:R-:W-:Y:S02]  /*0340*/  VIADD R14, R14, 0x4 ;  /* 0x000000040e0e7836 */ /* 0x000fe40000000000 */
[----:B--2---:R-:W-:-:S03]  /*0350*/  IMAD.WIDE.U32 R10, R9, R12, RZ ;  /* 0x0000000c090a7225 */ /* 0x004fc600078e00ff */
[----:B------:R-:W-:-:S04]  /*0360*/  IADD3 R10, P6, PT, R10, R13, RZ ;  /* 0x0000000d0a0a7210 */ /* 0x000fc80007fde0ff */
[----:B------:R-:W-:Y:S01]  /*0370*/  IADD3.X R13, PT, PT, R11, UR5, RZ, P6, !PT ;  /* 0x000000050b0d7c10 */ /* 0x000fe2000b7fe4ff */
[--C-:B------:R-:W-:Y:S01]  /*0380*/  @P1 IMAD.MOV.U32 R16, RZ, RZ, R10.reuse ;  /* 0x000000ffff101224 */ /* 0x100fe200078e000a */
[----:B------:R-:W-:Y:S01]  /*0390*/  @P0 MOV R6, R10 ;  /* 0x0000000a00060202 */ /* 0x000fe20000000f00 */
[--C-:B------:R-:W-:Y:S02]  /*03a0*/  @P2 IMAD.MOV.U32 R17, RZ, RZ, R10.reuse ;  /* 0x000000ffff112224 */ /* 0x100fe400078e000a */
[--C-:B------:R-:W-:Y:S02]  /*03b0*/  @P3 IMAD.MOV.U32 R18, RZ, RZ, R10.reuse ;  /* 0x000000ffff123224 */ /* 0x100fe400078e000a */
[--C-:B------:R-:W-:Y:S02]  /*03c0*/  @P4 IMAD.MOV.U32 R19, RZ, RZ, R10.reuse ;  /* 0x000000ffff134224 */ /* 0x100fe400078e000a */
[----:B------:R-:W-:Y:S01]  /*03d0*/  @P5 IMAD.MOV.U32 R15, RZ, RZ, R10 ;  /* 0x000000ffff0f5224 */ /* 0x000fe200078e000a */
[----:B------:R-:W-:Y:S06]  /*03e0*/  BRA.U UP0, `(.L_x_160) ;  /* 0xfffffffd00a07547 */ /* 0x000fec000b83ffff */
[----:B------:R-:W-:Y:S01]  /*03f0*/  SHF.R.U32.HI R8, RZ, 0x17, R0 ;  /* 0x00000017ff087819 */ /* 0x000fe20000011600 */
[----:B------:R-:W-:Y:S03]  /*0400*/  BSSY.RECONVERGENT B1, `(.L_x_161) ;  /* 0x0000029000017945 */ /* 0x000fe60003800200 */
[C---:B------:R-:W-:Y:S02]  /*0410*/  LOP3.LUT R9, R8.reuse, 0xe0, RZ, 0xc0, !PT ;  /* 0x000000e008097812 */ /* 0x040fe400078ec0ff */
[----:B------:R-:W-:Y:S02]  /*0420*/  LOP3.LUT P6, RZ, R8, 0x1f, RZ, 0xc0, !PT ;  /* 0x0000001f08ff7812 */ /* 0x000fe400078cc0ff */
[----:B------:R-:W-:-:S04]  /*0430*/  IADD3 R9, PT, PT, R9, -0x80, RZ ;  /* 0xffffff8009097810 */ /* 0x000fc80007ffe0ff */
[----:B------:R-:W-:-:S05]  /*0440*/  SHF.R.U32.HI R9, RZ, 0x5, R9 ;  /* 0x00000005ff097819 */ /* 0x000fca0000011609 */
[----:B------:R-:W-:-:S05]  /*0450*/  IMAD.U32 R14, R9, -0x4, RZ ;  /* 0xfffffffc090e7824 */ /* 0x000fca00078e00ff */
[C---:B------:R-:W-:Y:S02]  /*0460*/  ISETP.EQ.AND P3, PT, R14.reuse, -0x18, PT ;  /* 0xffffffe80e00780c */ /* 0x040fe40003f62270 */
[C---:B------:R-:W-:Y:S02]  /*0470*/  ISETP.EQ.AND P4, PT, R14.reuse, -0x14, PT ;  /* 0xffffffec0e00780c */ /* 0x040fe40003f82270 */
[C---:B------:R-:W-:Y:S02]  /*0480*/  ISETP.EQ.AND P2, PT, R14.reuse, -0x10, PT ;  /* 0xfffffff00e00780c */ /* 0x040fe40003f42270 */
[C---:B------:R-:W-:Y:S02]  /*0490*/  ISETP.EQ.AND P1, PT, R14.reuse, -0xc, PT ;  /* 0xfffffff40e00780c */ /* 0x040fe40003f22270 */
[C---:B------:R-:W-:Y:S02]  /*04a0*/  ISETP.EQ.AND P0, PT, R14.reuse, -0x8, PT ;  /* 0xfffffff80e00780c */ /* 0x040fe40003f02270 */
[----:B------:R-:W-:-:S03]  /*04b0*/  ISETP.EQ.AND P5, PT, R14, RZ, PT ;  /* 0x000000ff0e00720c */ /* 0x000fc60003fa2270 */
[--C-:B------:R-:W-:Y:S01]  /*04c0*/  @P3 IMAD.MOV.U32 R12, RZ, RZ, R6.reuse ;  /* 0x000000ffff0c3224 */ /* 0x100fe200078e0006 */
[C---:B------:R-:W-:Y:S01]  /*04d0*/  ISETP.EQ.AND P3, PT, R14.reuse, -0x4, PT ;  /* 0xfffffffc0e00780c */ /* 0x040fe20003f62270 */
[----:B------:R-:W-:Y:S02]  /*04e0*/  @P4 IMAD.MOV.U32 R9, RZ, RZ, R6 ;  /* 0x000000ffff094224 */ /* 0x000fe400078e0006 */
[--C-:B------:R-:W-:Y:S01]  /*04f0*/  @P4 IMAD.MOV.U32 R12, RZ, RZ, R16.reuse ;  /* 0x000000ffff0c4224 */ /* 0x100fe200078e0010 */
[----:B------:R-:W-:Y:S01]  /*0500*/  ISETP.EQ.AND P4, PT, R14, 0x4, PT ;  /* 0x000000040e00780c */ /* 0x000fe20003f82270 */
[----:B------:R-:W-:Y:S01]  /*0510*/  @P2 IMAD.MOV.U32 R9, RZ, RZ, R16 ;  /* 0x000000ffff092224 */ /* 0x000fe200078e0010 */
[----:B------:R-:W-:Y:S01]  /*0520*/  @P1 MOV R9, R17 ;  /* 0x0000001100091202 */ /* 0x000fe20000000f00 */
[----:B------:R-:W-:Y:S02]  /*0530*/  @P0 IMAD.MOV.U32 R9, RZ, RZ, R18 ;  /* 0x000000ffff090224 */ /* 0x000fe400078e0012 */
[----:B------:R-:W-:-:S02]  /*0540*/  @P2 IMAD.MOV.U32 R12, RZ, RZ, R17 ;  /* 0x000000ffff0c2224 */ /* 0x000fc400078e0011 */
[----:B------:R-:W-:Y:S02]  /*0550*/  @P1 IMAD.MOV.U32 R12, RZ, RZ, R18 ;  /* 0x000000ffff0c1224 */ /* 0x000fe400078e0012 */
[----:B------:R-:W-:Y:S02]  /*0560*/  @P3 IMAD.MOV.U32 R9, RZ, RZ, R19 ;  /* 0x000000ffff093224 */ /* 0x000fe400078e0013 */
[----:B------:R-:W-:Y:S02]  /*0570*/  @P5 IMAD.MOV.U32 R9, RZ, RZ, R15 ;  /* 0x000000ffff095224 */ /* 0x000fe400078e000f */
[----:B------:R-:W-:Y:S02]  /*0580*/  @P4 IMAD.MOV.U32 R9, RZ, RZ, R13 ;  /* 0x000000ffff094224 */ /* 0x000fe400078e000d */
[----:B------:R-:W-:Y:S02]  /*0590*/  @P0 IMAD.MOV.U32 R12, RZ, RZ, R19 ;  /* 0x000000ffff0c0224 */ /* 0x000fe400078e0013 */
[----:B------:R-:W-:Y:S01]  /*05a0*/  @P3 IMAD.MOV.U32 R12, RZ, RZ, R15 ;  /* 0x000000ffff0c3224 */ /* 0x000fe200078e000f */
[----:B------:R-:W-:Y:S01]  /*05b0*/  @P5 MOV R12, R13 ;  /* 0x0000000d000c5202 */ /* 0x000fe20000000f00 */
[----:B------:R-:W-:Y:S01]  /*05c0*/  IMAD.MOV.U32 R10, RZ, RZ, R9 ;  /* 0x000000ffff0a7224 */ /* 0x000fe200078e0009 */
[----:B------:R-:W-:Y:S06]  /*05d0*/  @!P6 BRA `(.L_x_162) ;  /* 0x00000000002ce947 */ /* 0x000fec0003800000 */
[----:B------:R-:W-:Y:S01]  /*05e0*/  @P2 IMAD.MOV.U32 R11, RZ, RZ, R6 ;  /* 0x000000ffff0b2224 */ /* 0x000fe200078e0006 */
[----:B------:R-:W-:Y:S01]  /*05f0*/  LOP3.LUT R9, R8, 0x1f, RZ, 0xc0, !PT ;  /* 0x0000001f08097812 */ /* 0x000fe200078ec0ff */
[----:B------:R-:W-:Y:S02]  /*0600*/  @P1 IMAD.MOV.U32 R11, RZ, RZ, R16 ;  /* 0x000000ffff0b1224 */ /* 0x000fe400078e0010 */
[----:B------:R-:W-:Y:S01]  /*0610*/  @P0 IMAD.MOV.U32 R11, RZ, RZ, R17 ;  /* 0x000000ffff0b0224 */ /* 0x000fe200078e0011 */
[----:B------:R-:W-:Y:S01]  /*0620*/  ISETP.EQ.AND P0, PT, R14, 0x8, PT ;  /* 0x000000080e00780c */ /* 0x000fe20003f02270 */
[----:B------:R-:W-:Y:S01]  /*0630*/  @P3 IMAD.MOV.U32 R11, RZ, RZ, R18 ;  /* 0x000000ffff0b3224 */ /* 0x000fe200078e0012 */
[----:B------:R-:W-:Y:S01]  /*0640*/  @P5 MOV R11, R19 ;  /* 0x00000013000b5202 */ /* 0x000fe20000000f00 */
[----:B------:R-:W-:Y:S01]  /*0650*/  @P4 IMAD.MOV.U32 R11, RZ, RZ, R15 ;  /* 0x000000ffff0b4224 */ /* 0x000fe200078e000f */
[----:B------:R-:W-:-:S09]  /*0660*/  SHF.L.W.U32.HI R12, R10, R9, R12 ;  /* 0x000000090a0c7219 */ /* 0x000fd20000010e0c */
[----:B------:R-:W-:-:S05]  /*0670*/  @P0 IMAD.MOV.U32 R11, RZ, RZ, R13 ;  /* 0x000000ffff0b0224 */ /* 0x000fca00078e000d */
[----:B------:R-:W-:-:S07]  /*0680*/  SHF.L.W.U32.HI R10, R11, R9, R10 ;  /* 0x000000090b0a7219 */ /* 0x000fce0000010e0a */
.L_x_162:
[----:B------:R-:W-:Y:S05]  /*0690*/  BSYNC.RECONVERGENT B1 ;  /* 0x0000000000017941 */ /* 0x000fea0003800200 */
.L_x_161:
[C---:B------:R-:W-:Y:S01]  /*06a0*/  SHF.L.W.U32.HI R13, R10.reuse, 0x2, R12 ;  /* 0x000000020a0d7819 */ /* 0x040fe20000010e0c */
[----:B------:R-:W-:Y:S01]  /*06b0*/  IMAD.SHL.U32 R8, R10, 0x4, RZ ;  /* 0x000000040a087824 */ /* 0x000fe200078e00ff */
[----:B------:R-:W-:Y:S01]  /*06c0*/  UMOV UR4, 0x54442d19 ;  /* 0x54442d1900047882 */ /* 0x000fe20000000000 */
[----:B------:R-:W-:Y:S01]  /*06d0*/  UMOV UR5, 0x3bf921fb ;  /* 0x3bf921fb00057882 */ /* 0x000fe20000000000 */
[----:B------:R-:W-:Y:S02]  /*06e0*/  SHF.R.S32.HI R9, RZ, 0x1f, R13 ;  /* 0x0000001fff097819 */ /* 0x000fe4000001140d */
[----:B------:R-:W-:Y:S02]  /*06f0*/  ISETP.GE.AND P0, PT, R0, RZ, PT ;  /* 0x000000ff0000720c */ /* 0x000fe40003f06270 */
[C---:B------:R-:W-:Y:S02]  /*0700*/  LOP3.LUT R8, R9.reuse, R8, RZ, 0x3c, !PT ;  /* 0x0000000809087212 */ /* 0x040fe400078e3cff */
[----:B------:R-:W-:-:S02]  /*0710*/  LOP3.LUT R9, R9, R13, RZ, 0x3c, !PT ;  /* 0x0000000d09097212 */ /* 0x000fc400078e3cff */
[----:B------:R-:W-:Y:S02]  /*0720*/  SHF.R.U32.HI R12, RZ, 0x1e, R12 ;  /* 0x0000001eff0c7819 */ /* 0x000fe4000001160c */
[C---:B------:R-:W-:Y:S02]  /*0730*/  LOP3.LUT R0, R13.reuse, R0, RZ, 0x3c, !PT ;  /* 0x000000000d007212 */ /* 0x040fe400078e3cff */
[----:B------:R-:W0:Y:S01]  /*0740*/  I2F.F64.S64 R8, R8 ;  /* 0x0000000800087312 */ /* 0x000e220000301c00 */
[----:B------:R-:W-:Y:S02]  /*0750*/  LEA.HI R20, R13, R12, RZ, 0x1 ;  /* 0x0000000c0d147211 */ /* 0x000fe400078f08ff */
[----:B------:R-:W-:-:S03]  /*0760*/  ISETP.GE.AND P1, PT, R0, RZ, PT ;  /* 0x000000ff0000720c */ /* 0x000fc60003f26270 */
[----:B------:R-:W-:-:S04]  /*0770*/  IMAD.MOV R0, RZ, RZ, -R20 ;  /* 0x000000ffff007224 */ /* 0x000fc800078e0a14 */
[----:B------:R-:W-:Y:S01]  /*0780*/  @!P0 IMAD.MOV.U32 R20, RZ, RZ, R0 ;  /* 0x000000ffff148224 */ /* 0x000fe200078e0000 */
[----:B0-----:R-:W-:-:S10]  /*0790*/  DMUL R10, R8, UR4 ;  /* 0x00000004080a7c28 */ /* 0x001fd40008000000 */
[----:B------:R-:W0:Y:S02]  /*07a0*/  F2F.F32.F64 R10, R10 ;  /* 0x0000000a000a7310 */ /* 0x000e240000301000 */
[----:B0-----:R-:W-:-:S07]  /*07b0*/  FSEL R9, -R10, R10, !P1 ;  /* 0x0000000a0a097208 */ /* 0x001fce0004800100 */
.L_x_159:
[----:B------:R-:W-:Y:S05]  /*07c0*/  BSYNC.RECONVERGENT B0 ;  /* 0x0000000000007941 */ /* 0x000fea0003800200 */
.L_x_158:
[----:B------:R-:W-:Y:S01]  /*07d0*/  I2FP.F32.S32 R11, R4 ;  /* 0x00000004000b7245 */ /* 0x000fe20000201400 */
[----:B------:R-:W-:Y:S01]  /*07e0*/  IMAD.MOV.U32 R10, RZ, RZ, 0x37cbac00 ;  /* 0x37cbac00ff0a7424 */ /* 0x000fe200078e00ff */
[----:B------:R-:W-:Y:S01]  /*07f0*/  LOP3.LUT R8, R20, 0x1, RZ, 0xc0, !PT ;  /* 0x0000000114087812 */ /* 0x000fe200078ec0ff */
[----:B------:R-:W-:Y:S01]  /*0800*/  IMAD.MOV.U32 R14, RZ, RZ, 0x3effffff ;  /* 0x3effffffff0e7424 */ /* 0x000fe200078e00ff */
[----:B------:R-:W-:Y:S01]  /*0810*/  MOV R13, 0x3d2aaabb ;  /* 0x3d2aaabb000d7802 */ /* 0x000fe20000000f00 */
[----:B------:R-:W-:Y:S01]  /*0820*/  FMUL R12, R11, R2 ;  /* 0x000000020b0c7220 */ /* 0x000fe20000400000 */
[----:B------:R-:W-:Y:S01]  /*0830*/  ISETP.NE.U32.AND P0, PT, R8, 0x1, PT ;  /* 0x000000010800780c */ /* 0x000fe20003f05070 */
[----:B------:R-:W-:Y:S01]  /*0840*/  BSSY.RECONVERGENT B0, `(.L_x_163) ;  /* 0x0000075000007945 */ /* 0x000fe20003800200 */
[----:B------:R-:W-:Y:S01]  /*0850*/  LOP3.LUT P1, RZ, R20, 0x2, RZ, 0xc0, !PT ;  /* 0x0000000214ff7812 */ /* 0x000fe2000782c0ff */
[----:B------:R-:W-:Y:S01]  /*0860*/  FFMA R12, R12, 3.1415927410125732422, R3 ;  /* 0x40490fdb0c0c7823 */ /* 0x000fe20000000003 */
[----:B------:R-:W-:Y:S01]  /*0870*/  FMUL R3, R9, R9 ;  /* 0x0000000909037220 */ /* 0x000fe20000400000 */
[----:B------:R-:W-:-:S02]  /*0880*/  FSEL R8, R13, 0.0083327032625675201416, !P0 ;  /* 0x3c0885e40d087808 */ /* 0x000fc40004000000 */
[----:B------:R-:W-:Y:S01]  /*0890*/  FMUL R2, R12, 0.63661974668502807617 ;  /* 0x3f22f9830c027820 */ /* 0x000fe20000400000 */
[----:B------:R-:W-:Y:S01]  /*08a0*/  FFMA R0, R3, R10, -0.0013887860113754868507 ;  /* 0xbab607ed03007423 */ /* 0x000fe2000000000a */
[----:B------:R-:W-:-:S04]  /*08b0*/  FSEL R20, -R14, -0.16666662693023681641, !P0 ;  /* 0xbe2aaaa80e147808 */ /* 0x000fc80004000100 */
[----:B------:R-:W0:Y:S01]  /*08c0*/  F2I.NTZ R2, R2 ;  /* 0x0000000200027305 */ /* 0x000e220000203100 */
[----:B------:R-:W-:-:S05]  /*08d0*/  FSEL R0, R0, -0.00019574658654164522886, !P0 ;  /* 0xb94d415300007808 */ /* 0x000fca0004000000 */
[----:B------:R-:W-:Y:S01]  /*08e0*/  FFMA R8, R3, R0, R8 ;  /* 0x0000000003087223 */ /* 0x000fe20000000008 */
[----:B------:R-:W-:Y:S02]  /*08f0*/  FSEL R0, R9, 1, P0 ;  /* 0x3f80000009007808 */ /* 0x000fe40000000000 */
[----:B------:R-:W-:Y:S01]  /*0900*/  FSETP.GE.AND P0, PT, |R12|, 105615, PT ;  /* 0x47ce47800c00780b */ /* 0x000fe20003f06200 */
[C---:B------:R-:W-:Y:S02]  /*0910*/  FFMA R20, R3.reuse, R8, R20 ;  /* 0x0000000803147223 */ /* 0x040fe40000000014 */
[----:B------:R-:W-:Y:S01]  /*0920*/  FFMA R3, R3, R0, RZ ;  /* 0x0000000003037223 */ /* 0x000fe200000000ff */
[----:B0-----:R-:W-:-:S03]  /*0930*/  I2FP.F32.S32 R9, R2 ;  /* 0x0000000200097245 */ /* 0x001fc60000201400 */
[----:B------:R-:W-:Y:S02]  /*0940*/  FFMA R20, R3, R20, R0 ;  /* 0x0000001403147223 */ /* 0x000fe40000000000 */
[C---:B------:R-:W-:Y:S02]  /*0950*/  FFMA R8, R9.reuse, -1.5707962512969970703, R12 ;  /* 0xbfc90fda09087823 */ /* 0x040fe4000000000c */
[----:B------:R-:W-:Y:S02]  /*0960*/  @P1 FADD R20, RZ, -R20 ;  /* 0x80000014ff141221 */ /* 0x000fe40000000000 */
[----:B------:R-:W-:-:S04]  /*0970*/  FFMA R8, R9, -7.5497894158615963534e-08, R8 ;  /* 0xb3a2216809087823 */ /* 0x000fc80000000008 */
[----:B------:R-:W-:Y:S01]  /*0980*/  FFMA R0, R9, -5.3903029534742383927e-15, R8 ;  /* 0xa7c234c509007823 */ /* 0x000fe20000000008 */
[----:B------:R-:W-:Y:S06]  /*0990*/  @!P0 BRA `(.L_x_164) ;  /* 0x00000004007c8947 */ /* 0x000fec0003800000 */
        /* <DEDUP_REMOVED lines=11> */
.L_x_165:
[----:B0-----:R-:W-:Y:S01]  /*0a50*/  IMAD.U32 R3, RZ, RZ, UR9 ;  /* 0x00000009ff037e24 */ /* 0x001fe2000f8e00ff */
[----:B------:R-:W-:-:S05]  /*0a60*/  MOV R2, UR8 ;  /* 0x0000000800027c02 */ /* 0x000fca0008000f00 */
        /* <DEDUP_REMOVED lines=25> */
[----:B------:R-:W-:-:S03]  /*0c00*/  LOP3.LUT P6, RZ, R2, 0x1f, RZ, 0xc0, !PT ;  /* 0x0000001f02ff7812 */ /* 0x000fc600078cc0ff */
[----:B------:R-:W-:-:S05]  /*0c10*/  VIADD R0, R0, 0xffffff80 ;  /* 0xffffff8000007836 */ /* 0x000fca0000000000 */
        /* <DEDUP_REMOVED lines=8> */
[----:B------:R-:W-:Y:S01]  /*0ca0*/  @P3 IMAD.MOV.U32 R0, RZ, RZ, R6 ;  /* 0x000000ffff003224 */ /* 0x000fe200078e0006 */
[C---:B------:R-:W-:Y:S01]  /*0cb0*/  ISETP.EQ.AND P3, PT, R9.reuse, -0x4, PT ;  /* 0xfffffffc0900780c */ /* 0x040fe20003f62270 */
[--C-:B------:R-:W-:Y:S01]  /*0cc0*/  @P4 IMAD.MOV.U32 R0, RZ, RZ, R16.reuse ;  /* 0x000000ffff004224 */ /* 0x100fe200078e0010 */
[----:B------:R-:W-:Y:S01]  /*0cd0*/  @P4 MOV R3, R6 ;  /* 0x0000000600034202 */ /* 0x000fe20000000f00 */
[----:B------:R-:W-:Y:S01]  /*0ce0*/  @P2 IMAD.MOV.U32 R3, RZ, RZ, R16 ;  /* 0x000000ffff032224 */ /* 0x000fe200078e0010 */
[----:B------:R-:W-:Y:S01]  /*0cf0*/  ISETP.EQ.AND P4, PT, R9, 0x4, PT ;  /* 0x000000040900780c */ /* 0x000fe20003f82270 */
[--C-:B------:R-:W-:Y:S02]  /*0d00*/  @P1 IMAD.MOV.U32 R3, RZ, RZ, R17.reuse ;  /* 0x000000ffff031224 */ /* 0x100fe400078e0011 */
[----:B------:R-:W-:Y:S01]  /*0d10*/  @P0 MOV R3, R18 ;  /* 0x0000001200030202 */ /* 0x000fe20000000f00 */
[----:B------:R-:W-:Y:S02]  /*0d20*/  @P2 IMAD.MOV.U32 R0, RZ, RZ, R17 ;  /* 0x000000ffff002224 */ /* 0x000fe400078e0011 */
[----:B------:R-:W-:-:S02]  /*0d30*/  @P1 IMAD.MOV.U32 R0, RZ, RZ, R18 ;  /* 0x000000ffff001224 */ /* 0x000fc400078e0012 */
[--C-:B------:R-:W-:Y:S02]  /*0d40*/  @P0 IMAD.MOV.U32 R0, RZ, RZ, R19.reuse ;  /* 0x000000ffff000224 */ /* 0x100fe400078e0013 */
[----:B------:R-:W-:Y:S02]  /*0d50*/  @P3 IMAD.MOV.U32 R3, RZ, RZ, R19 ;  /* 0x000000ffff033224 */ /* 0x000fe400078e0013 */
[--C-:B------:R-:W-:Y:S01]  /*0d60*/  @P5 IMAD.MOV.U32 R3, RZ, RZ, R15.reuse ;  /* 0x000000ffff035224 */ /* 0x100fe200078e000f */
[----:B------:R-:W-:Y:S01]  /*0d70*/  @P4 MOV R3, R21 ;  /* 0x0000001500034202 */ /* 0x000fe20000000f00 */
[----:B------:R-:W-:Y:S02]  /*0d80*/  @P3 IMAD.MOV.U32 R0, RZ, RZ, R15 ;  /* 0x000000ffff003224 */ /* 0x000fe400078e000f */
[----:B------:R-:W-:Y:S02]  /*0d90*/  @P5 IMAD.MOV.U32 R0, RZ, RZ, R21 ;  /* 0x000000ffff005224 */ /* 0x000fe400078e0015 */
[----:B------:R-:W-:Y:S01]  /*0da0*/  IMAD.MOV.U32 R8, RZ, RZ, R3 ;  /* 0x000000ffff087224 */ /* 0x000fe200078e0003 */
[----:B------:R-:W-:Y:S06]  /*0db0*/  @!P6 BRA `(.L_x_167) ;  /* 0x000000000028e947 */ /* 0x000fec0003800000 */
[----:B------:R-:W-:Y:S01]  /*0dc0*/  @P1 IMAD.MOV.U32 R6, RZ, RZ, R16 ;  /* 0x000000ffff061224 */ /* 0x000fe200078e0010 */
[----:B------:R-:W-:Y:S01]  /*0dd0*/  LOP3.LUT R3, R2, 0x1f, RZ, 0xc0, !PT ;  /* 0x0000001f02037812 */ /* 0x000fe200078ec0ff */
[----:B------:R-:W-:Y:S01]  /*0de0*/  @P0 IMAD.MOV.U32 R6, RZ, RZ, R17 ;  /* 0x000000ffff060224 */ /* 0x000fe200078e0011 */
[----:B------:R-:W-:Y:S01]  /*0df0*/  ISETP.EQ.AND P0, PT, R9, 0x8, PT ;  /* 0x000000080900780c */ /* 0x000fe20003f02270 */
[----:B------:R-:W-:Y:S01]  /*0e00*/  @P3 IMAD.MOV.U32 R6, RZ, RZ, R18 ;  /* 0x000000ffff063224 */ /* 0x000fe200078e0012 */
[----:B------:R-:W-:Y:S01]  /*0e10*/  SHF.L.W.U32.HI R0, R8, R3, R0 ;  /* 0x0000000308007219 */ /* 0x000fe20000010e00 */
[----:B------:R-:W-:Y:S01]  /*0e20*/  @P5 IMAD.MOV.U32 R6, RZ, RZ, R19 ;  /* 0x000000ffff065224 */ /* 0x000fe200078e0013 */
[----:B------:R-:W-:-:S09]  /*0e30*/  @P4 MOV R6, R15 ;  /* 0x0000000f00064202 */ /* 0x000fd20000000f00 */
[----:B------:R-:W-:-:S05]  /*0e40*/  @P0 IMAD.MOV.U32 R6, RZ, RZ, R21 ;  /* 0x000000ffff060224 */ /* 0x000fca00078e0015 */
[----:B------:R-:W-:-:S07]  /*0e50*/  SHF.L.W.U32.HI R8, R6, R3, R8 ;  /* 0x0000000306087219 */ /* 0x000fce0000010e08 */
.L_x_167:
[----:B------:R-:W-:Y:S05]  /*0e60*/  BSYNC.RECONVERGENT B1 ;  /* 0x0000000000017941 */ /* 0x000fea0003800200 */
.L_x_166:
        /* <DEDUP_REMOVED lines=9> */
[----:B------:R-:W0:Y:S01]  /*0f00*/  I2F.F64.S64 R2, R16 ;  /* 0x0000001000027312 */ /* 0x000e220000301c00 */
[----:B------:R-:W-:-:S04]  /*0f10*/  LOP3.LUT R12, R15, R12, RZ, 0x3c, !PT ;  /* 0x0000000c0f0c7212 */ /* 0x000fc800078e3cff */
[----:B------:R-:W-:Y:S01]  /*0f20*/  ISETP.GE.AND P1, PT, R12, RZ, PT ;  /* 0x000000ff0c00720c */ /* 0x000fe20003f26270 */
[----:B0-----:R-:W-:Y:S01]  /*0f30*/  DMUL R8, R2, UR4 ;  /* 0x0000000402087c28 */ /* 0x001fe20008000000 */
[----:B------:R-:W-:-:S05]  /*0f40*/  LEA.HI R2, R15, R0, RZ, 0x1 ;  /* 0x000000000f027211 */ /* 0x000fca00078f08ff */
[----:B------:R-:W-:-:S04]  /*0f50*/  IMAD.MOV R0, RZ, RZ, -R2 ;  /* 0x000000ffff007224 */ /* 0x000fc800078e0a02 */
[----:B------:R-:W0:Y:S01]  /*0f60*/  F2F.F32.F64 R8, R8 ;  /* 0x0000000800087310 */ /* 0x000e220000301000 */
[----:B------:R-:W-:Y:S01]  /*0f70*/  @!P0 IMAD.MOV.U32 R2, RZ, RZ, R0 ;  /* 0x000000ffff028224 */ /* 0x000fe200078e0000 */
[----:B0-----:R-:W-:-:S07]  /*0f80*/  FSEL R0, -R8, R8, !P1 ;  /* 0x0000000808007208 */ /* 0x001fce0004800100 */
.L_x_164:
[----:B------:R-:W-:Y:S05]  /*0f90*/  BSYNC.RECONVERGENT B0 ;  /* 0x0000000000007941 */ /* 0x000fea0003800200 */
.L_x_163:
[----:B------:R-:W-:Y:S01]  /*0fa0*/  FMUL R3, R0, R0 ;  /* 0x0000000000037220 */ /* 0x000fe20000400000 */
[C---:B------:R-:W-:Y:S01]  /*0fb0*/  LOP3.LUT R6, R2.reuse, 0x1, RZ, 0xc0, !PT ;  /* 0x0000000102067812 */ /* 0x040fe200078ec0ff */
[----:B------:R-:W0:Y:S01]  /*0fc0*/  LDCU.64 UR8, c[0x0][0x398] ;  /* 0x00007300ff0877ac */ /* 0x000e220008000a00 */
[----:B------:R-:W-:Y:S01]  /*0fd0*/  LOP3.LUT P1, RZ, R2, 0x2, RZ, 0xc0, !PT ;  /* 0x0000000202ff7812 */ /* 0x000fe2000782c0ff */
[----:B------:R-:W-:Y:S01]  /*0fe0*/  FFMA R10, R3, R10, -0.0013887860113754868507 ;  /* 0xbab607ed030a7423 */ /* 0x000fe2000000000a */
[----:B------:R-:W-:Y:S01]  /*0ff0*/  ISETP.NE.U32.AND P0, PT, R6, 0x1, PT ;  /* 0x000000010600780c */ /* 0x000fe20003f05070 */
[----:B------:R-:W-:-:S03]  /*1000*/  UIADD3 UR4, UPT, UPT, UR10, -0x1, URZ ;  /* 0xffffffff0a047890 */ /* 0x000fc6000fffe0ff */
[----:B------:R-:W-:Y:S02]  /*1010*/  FSEL R6, R13, 0.0083327032625675201416, !P0 ;  /* 0x3c0885e40d067808 */ /* 0x000fe40004000000 */
[----:B------:R-:W-:Y:S02]  /*1020*/  FSEL R10, R10, -0.00019574658654164522886, !P0 ;  /* 0xb94d41530a0a7808 */ /* 0x000fe40004000000 */
[----:B------:R-:W-:Y:S02]  /*1030*/  FSEL R9, -R14, -0.16666662693023681641, !P0 ;  /* 0xbe2aaaa80e097808 */ /* 0x000fe40004000100 */
[----:B------:R-:W-:Y:S01]  /*1040*/  FSEL R0, R0, 1, P0 ;  /* 0x3f80000000007808 */ /* 0x000fe20000000000 */
[C---:B------:R-:W-:Y:S01]  /*1050*/  FFMA R6, R3.reuse, R10, R6 ;  /* 0x0000000a03067223 */ /* 0x040fe20000000006 */
[----:B------:R-:W-:Y:S01]  /*1060*/  I2FP.F32.S32 R2, UR4 ;  /* 0x0000000400027c45 */ /* 0x000fe20008201400 */
[----:B------:R-:W-:Y:S02]  /*1070*/  UIADD3 UR4, UPT, UPT, UR11, -0x1, URZ ;  /* 0xffffffff0b047890 */ /* 0x000fe4000fffe0ff */
[C---:B------:R-:W-:Y:S01]  /*1080*/  FFMA R6, R3.reuse, R6, R9 ;  /* 0x0000000603067223 */ /* 0x040fe20000000009 */
[----:B------:R-:W-:Y:S01]  /*1090*/  FFMA R3, R3, R0, RZ ;  /* 0x0000000003037223 */ /* 0x000fe200000000ff */
[----:B0-----:R-:W-:Y:S01]  /*10a0*/  FFMA R11, R20, UR8, R11 ;  /* 0x00000008140b7c23 */ /* 0x001fe2000800000b */
[----:B------:R-:W0:Y:S02]  /*10b0*/  LDC.64 R8, c[0x0][0x380] ;  /* 0x0000e000ff087b82 */ /* 0x000e240000000a00 */
[----:B------:R-:W-:-:S02]  /*10c0*/  FFMA R0, R3, R6, R0 ;  /* 0x0000000603007223 */ /* 0x000fc40000000000 */
[----:B------:R-:W-:Y:S02]  /*10d0*/  FMNMX R11, RZ, R11, !PT ;  /* 0x0000000bff0b7209 */ /* 0x000fe40007800000 */
[----:B------:R-:W-:Y:S02]  /*10e0*/  @P1 FADD R0, RZ, -R0 ;  /* 0x80000000ff001221 */ /* 0x000fe40000000000 */
[----:B------:R-:W-:Y:S02]  /*10f0*/  FMNMX R11, R2, R11, PT ;  /* 0x0000000b020b7209 */ /* 0x000fe40003800000 */
[----:B------:R-:W-:Y:S01]  /*1100*/  FFMA R0, R0, UR9, R5 ;  /* 0x0000000900007c23 */ /* 0x000fe20008000005 */
[----:B------:R-:W-:Y:S01]  /*1110*/  I2FP.F32.U32 R5, UR4 ;  /* 0x0000000400057c45 */ /* 0x000fe20008201000 */
[----:B------:R-:W1:Y:S02]  /*1120*/  LDC.64 R2, c[0x0][0x388] ;  /* 0x0000e200ff027b82 */ /* 0x000e640000000a00 */
[----:B------:R-:W-:Y:S01]  /*1130*/  F2I.TRUNC.NTZ R11, R11 ;  /* 0x0000000b000b7305 */ /* 0x000fe2000020f100 */
[----:B------:R-:W-:-:S04]  /*1140*/  FMNMX R0, RZ, R0, !PT ;  /* 0x00000000ff007209 */ /* 0x000fc80007800000 */
[----:B------:R-:W-:-:S06]  /*1150*/  FMNMX R0, R5, R0, PT ;  /* 0x0000000005007209 */ /* 0x000fcc0003800000 */
[----:B------:R-:W2:Y:S02]  /*1160*/  F2I.TRUNC.NTZ R0, R0 ;  /* 0x0000000000007305 */ /* 0x000ea4000020f100 */
[----:B--2---:R-:W-:-:S04]  /*1170*/  IMAD R5, R0, UR10, R11 ;  /* 0x0000000a00057c24 */ /* 0x004fc8000f8e020b */
[----:B-1----:R-:W-:-:S06]  /*1180*/  IMAD.WIDE R2, R5, 0x4, R2 ;  /* 0x0000000405027825 */ /* 0x002fcc00078e0202 */
[----:B------:R-:W2:Y:S01]  /*1190*/  LDG.E R3, desc[UR6][R2.64] ;  /* 0x0000000602037981 */ /* 0x000ea2000c1e1900 */
[----:B------:R-:W-:-:S04]  /*11a0*/  IMAD R5, R7, UR10, R4 ;  /* 0x0000000a07057c24 */ /* 0x000fc8000f8e0204 */
[----:B0-----:R-:W-:-:S05]  /*11b0*/  IMAD.WIDE R4, R5, 0x4, R8 ;  /* 0x0000000405047825 */ /* 0x001fca00078e0208 */
[----:B--2---:R-:W-:Y:S01]  /*11c0*/  STG.E desc[UR6][R4.64], R3 ;  /* 0x0000000304007986 */ /* 0x004fe2000c101906 */
[----:B------:R-:W-:Y:S05]  /*11d0*/  EXIT ;  /* 0x000000000000794d */ /* 0x000fea0003800000 */
.L_x_168:
        /* <DEDUP_REMOVED lines=10> */
.L_x_247:


//--------------------- .text._ZN13CaptionEngine4CUDA13kernel_glitchEPjPKjiiffj --------------------------
	.section	.text._ZN13CaptionEngine4CUDA13kernel_glitchEPjPKjiiffj,"ax",@progbits
	.align	128
        .global         _ZN13CaptionEngine4CUDA13kernel_glitchEPjPKjiiffj
        .type           _ZN13CaptionEngine4CUDA13kernel_glitchEPjPKjiiffj,@function
        .size           _ZN13CaptionEngine4CUDA13kernel_glitchEPjPKjiiffj,(.L_x_248 - _ZN13CaptionEngine4CUDA13kernel_glitchEPjPKjiiffj)
        .other          _ZN13CaptionEngine4CUDA13kernel_glitchEPjPKjiiffj,@"STO_CUDA_ENTRY STV_DEFAULT"
_ZN13CaptionEngine4CUDA13kernel_glitchEPjPKjiiffj:
.text._ZN13CaptionEngine4CUDA13kernel_glitchEPjPKjiiffj:
        /* <DEDUP_REMOVED lines=14> */
[----:B------:R-:W1:Y:S01]  /*00e0*/  LDCU UR4, c[0x0][0x3a0] ;  /* 0x00007400ff0477ac */ /* 0x000e620008000800 */
[----:B------:R-:W2:Y:S01]  /*00f0*/  LDCU.64 UR6, c[0x0][0x358] ;  /* 0x00006b00ff0677ac */ /* 0x000ea20008000a00 */
[----:B0-----:R-:W-:Y:S01]  /*0100*/  FMUL R3, R3, 60 ;  /* 0x4270000003037820 */ /* 0x001fe20000400000 */
[----:B------:R-:W-:-:S05]  /*0110*/  FMUL R6, R2, 0.20000000298023223877 ;  /* 0x3e4ccccd02067820 */ /* 0x000fca0000400000 */
[----:B------:R-:W1:Y:S02]  /*0120*/  F2I.U32.TRUNC.NTZ R3, R3 ;  /* 0x0000000300037305 */ /* 0x000e64000020f000 */
[----:B-1----:R-:W-:-:S05]  /*0130*/  VIADD R4, R3, UR4 ;  /* 0x0000000403047c36 */ /* 0x002fca0008000000 */
[----:B------:R-:W-:-:S04]  /*0140*/  SHF.R.U32.HI R7, RZ, 0x11, R4 ;  /* 0x00000011ff077819 */ /* 0x000fc80000011604 */
[----:B------:R-:W-:-:S05]  /*0150*/  LOP3.LUT R7, R7, R4, RZ, 0x3c, !PT ;  /* 0x0000000407077212 */ /* 0x000fca00078e3cff */
[----:B------:R-:W-:-:S05]  /*0160*/  IMAD R7, R7, -0x12a52b45, RZ ;  /* 0xed5ad4bb07077824 */ /* 0x000fca00078e02ff */
[----:B------:R-:W-:-:S04]  /*0170*/  SHF.R.U32.HI R4, RZ, 0xb, R7 ;  /* 0x0000000bff047819 */ /* 0x000fc80000011607 */
[----:B------:R-:W-:-:S05]  /*0180*/  LOP3.LUT R4, R4, R7, RZ, 0x3c, !PT ;  /* 0x0000000704047212 */ /* 0x000fca00078e3cff */
[----:B------:R-:W-:-:S05]  /*0190*/  IMAD R4, R4, -0x53b3e4af, RZ ;  /* 0xac4c1b5104047824 */ /* 0x000fca00078e02ff */
[----:B------:R-:W-:-:S04]  /*01a0*/  SHF.R.U32.HI R7, RZ, 0xf, R4 ;  /* 0x0000000fff077819 */ /* 0x000fc80000011604 */
[----:B------:R-:W-:-:S05]  /*01b0*/  LOP3.LUT R7, R7, R4, RZ, 0x3c, !PT ;  /* 0x0000000407077212 */ /* 0x000fca00078e3cff */
[----:B------:R-:W-:-:S05]  /*01c0*/  IMAD R7, R7, 0x31848bab, RZ ;  /* 0x31848bab07077824 */ /* 0x000fca00078e02ff */
[----:B------:R-:W-:-:S04]  /*01d0*/  SHF.R.U32.HI R4, RZ, 0xe, R7 ;  /* 0x0000000eff047819 */ /* 0x000fc80000011607 */
[----:B------:R-:W-:-:S05]  /*01e0*/  LOP3.LUT R7, R4, R7, RZ, 0x3c, !PT ;  /* 0x0000000704077212 */ /* 0x000fca00078e3cff */
[----:B------:R-:W-:-:S05]  /*01f0*/  IMAD.IADD R7, R0, 0x1, R7 ;  /* 0x0000000100077824 */ /* 0x000fca00078e0207 */
        /* <DEDUP_REMOVED lines=10> */
[----:B------:R-:W-:-:S04]  /*02a0*/  LOP3.LUT R4, R3, R4, RZ, 0x3c, !PT ;  /* 0x0000000403047212 */ /* 0x000fc800078e3cff */
[----:B------:R-:W-:-:S04]  /*02b0*/  LOP3.LUT R3, R4, 0xffffff, RZ, 0xc0, !PT ;  /* 0x00ffffff04037812 */ /* 0x000fc800078ec0ff */
[----:B------:R-:W-:-:S05]  /*02c0*/  I2FP.F32.U32 R3, R3 ;  /* 0x0000000300037245 */ /* 0x000fca0000201000 */
[----:B------:R-:W-:-:S05]  /*02d0*/  FMUL R3, R3, 5.9604644775390625e-08 ;  /* 0x3380000003037820 */ /* 0x000fca0000400000 */
[----:B------:R-:W-:Y:S01]  /*02e0*/  FSETP.GT.AND P0, PT, R3, R6, PT ;  /* 0x000000060300720b */ /* 0x000fe20003f04000 */
[----:B------:R-:W-:-:S12]  /*02f0*/  IMAD R3, R0, UR8, R5 ;  /* 0x0000000800037c24 */ /* 0x000fd8000f8e0205 */
[----:B--2---:R-:W-:Y:S05]  /*0300*/  @!P0 BRA `(.L_x_169) ;  /* 0x00000000001c8947 */ /* 0x004fea0003800000 */
[----:B------:R-:W0:Y:S08]  /*0310*/  LDC.64 R4, c[0x0][0x388] ;  /* 0x0000e200ff047b82 */ /* 0x000e300000000a00 */
[----:B------:R-:W1:Y:S01]  /*0320*/  LDC.64 R6, c[0x0][0x380] ;  /* 0x0000e000ff067b82 */ /* 0x000e620000000a00 */
[----:B0-----:R-:W-:-:S06]  /*0330*/  IMAD.WIDE R4, R3, 0x4, R4 ;  /* 0x0000000403047825 */ /* 0x001fcc00078e0204 */
[----:B------:R-:W2:Y:S01]  /*0340*/  LDG.E R5, desc[UR6][R4.64] ;  /* 0x0000000604057981 */ /* 0x000ea2000c1e1900 */
[----:B-1----:R-:W-:-:S05]  /*0350*/  IMAD.WIDE R2, R3, 0x4, R6 ;  /* 0x0000000403027825 */ /* 0x002fca00078e0206 */
[----:B--2---:R-:W-:Y:S01]  /*0360*/  STG.E desc[UR6][R2.64], R5 ;  /* 0x0000000502007986 */ /* 0x004fe2000c101906 */
[----:B------:R-:W-:Y:S05]  /*0370*/  EXIT ;  /* 0x000000000000794d */ /* 0x000fea0003800000 */
.L_x_169:
[C---:B------:R-:W-:Y:S01]  /*0380*/  VIADD R6, R4.reuse, 0x1 ;  /* 0x0000000104067836 */ /* 0x040fe20000000000 */
[----:B------:R-:W-:Y:S01]  /*0390*/  UIADD3 UR4, UPT, UPT, UR8, -0x1, URZ ;  /* 0xffffffff08047890 */ /* 0x000fe2000fffe0ff */
[----:B------:R-:W-:-:S03]  /*03a0*/  VIADD R4, R4, 0x2 ;  /* 0x0000000204047836 */ /* 0x000fc60000000000 */
[----:B------:R-:W-:Y:S02]  /*03b0*/  SHF.R.U32.HI R7, RZ, 0x11, R6 ;  /* 0x00000011ff077819 */ /* 0x000fe40000011606 */
[----:B------:R-:W-:Y:S02]  /*03c0*/  SHF.R.U32.HI R9, RZ, 0x11, R4 ;  /* 0x00000011ff097819 */ /* 0x000fe40000011604 */
[----:B------:R-:W-:Y:S02]  /*03d0*/  LOP3.LUT R7, R7, R6, RZ, 0x3c, !PT ;  /* 0x0000000607077212 */ /* 0x000fe400078e3cff */
[----:B------:R-:W-:-:S03]  /*03e0*/  LOP3.LUT R9, R9, R4, RZ, 0x3c, !PT ;  /* 0x0000000409097212 */ /* 0x000fc600078e3cff */
[----:B------:R-:W-:Y:S02]  /*03f0*/  IMAD R7, R7, -0x12a52b45, RZ ;  /* 0xed5ad4bb07077824 */ /* 0x000fe400078e02ff */
[----:B------:R-:W-:-:S03]  /*0400*/  IMAD R9, R9, -0x12a52b45, RZ ;  /* 0xed5ad4bb09097824 */ /* 0x000fc600078e02ff */
        /* <DEDUP_REMOVED lines=10> */
[----:B------:R-:W-:Y:S02]  /*04b0*/  IMAD R7, R7, 0x31848bab, RZ ;  /* 0x31848bab07077824 */ /* 0x000fe400078e02ff */
[----:B------:R-:W-:-:S03]  /*04c0*/  IMAD R9, R9, 0x31848bab, RZ ;  /* 0x31848bab09097824 */ /* 0x000fc600078e02ff */
[----:B------:R-:W-:Y:S02]  /*04d0*/  SHF.R.U32.HI R4, RZ, 0xe, R7 ;  /* 0x0000000eff047819 */ /* 0x000fe40000011607 */
[----:B------:R-:W-:Y:S02]  /*04e0*/  SHF.R.U32.HI R6, RZ, 0xe, R9 ;  /* 0x0000000eff067819 */ /* 0x000fe40000011609 */
[----:B------:R-:W-:Y:S02]  /*04f0*/  LOP3.LUT R4, R4, 0xffffff, R7, 0x78, !PT ;  /* 0x00ffffff04047812 */ /* 0x000fe400078e7807 */
[----:B------:R-:W-:Y:S01]  /*0500*/  LOP3.LUT R6, R6, 0xffffff, R9, 0x78, !PT ;  /* 0x00ffffff06067812 */ /* 0x000fe200078e7809 */
[----:B------:R-:W-:Y:S01]  /*0510*/  IMAD.MOV.U32 R9, RZ, RZ, 0x40000000 ;  /* 0x40000000ff097424 */ /* 0x000fe200078e00ff */
[----:B------:R-:W-:Y:S02]  /*0520*/  I2FP.F32.U32 R4, R4 ;  /* 0x0000000400047245 */ /* 0x000fe40000201000 */
[----:B------:R-:W-:-:S03]  /*0530*/  I2FP.F32.U32 R6, R6 ;  /* 0x0000000600067245 */ /* 0x000fc60000201000 */
[----:B------:R-:W-:Y:S02]  /*0540*/  FMUL R4, R4, 5.9604644775390625e-08 ;  /* 0x3380000004047820 */ /* 0x000fe40000400000 */
[----:B------:R-:W-:Y:S02]  /*0550*/  FMUL R6, R6, 5.9604644775390625e-08 ;  /* 0x3380000006067820 */ /* 0x000fe40000400000 */
[-C--:B------:R-:W-:Y:S02]  /*0560*/  FFMA R4, R4, R9.reuse, -1 ;  /* 0xbf80000004047423 */ /* 0x080fe40000000009 */
[----:B------:R-:W-:Y:S02]  /*0570*/  FFMA R6, R6, R9, -1 ;  /* 0xbf80000006067423 */ /* 0x000fe40000000009 */
[----:B------:R-:W-:Y:S02]  /*0580*/  FMUL R7, R4, 50 ;  /* 0x4248000004077820 */ /* 0x000fe40000400000 */
[----:B------:R-:W-:Y:S01]  /*0590*/  FMUL R9, R6, 5 ;  /* 0x40a0000006097820 */ /* 0x000fe20000400000 */
[----:B------:R-:W-:Y:S01]  /*05a0*/  I2FP.F32.S32 R6, UR4 ;  /* 0x0000000400067c45 */ /* 0x000fe20008201400 */
[----:B------:R-:W-:-:S02]  /*05b0*/  FMUL R7, R7, R2 ;  /* 0x0000000207077220 */ /* 0x000fc40000400000 */
[----:B------:R-:W-:Y:S02]  /*05c0*/  FMUL R9, R9, R2 ;  /* 0x0000000209097220 */ /* 0x000fe40000400000 */
[----:B------:R-:W0:Y:S08]  /*05d0*/  F2I.TRUNC.NTZ R4, R7 ;  /* 0x0000000700047305 */ /* 0x000e30000020f100 */
[----:B------:R-:W1:Y:S01]  /*05e0*/  F2I.TRUNC.NTZ R9, R9 ;  /* 0x0000000900097305 */ /* 0x000e62000020f100 */
[----:B0-----:R-:W-:-:S05]  /*05f0*/  IMAD.IADD R4, R5, 0x1, R4 ;  /* 0x0000000105047824 */ /* 0x001fca00078e0204 */
[----:B------:R-:W-:Y:S01]  /*0600*/  I2FP.F32.S32 R5, R4 ;  /* 0x0000000400057245 */ /* 0x000fe20000201400 */
[----:B-1----:R-:W-:-:S03]  /*0610*/  IMAD.IADD R2, R9, 0x1, R4 ;  /* 0x0000000109027824 */ /* 0x002fc600078e0204 */
[----:B------:R-:W-:Y:S01]  /*0620*/  FMNMX R5, RZ, R5, !PT ;  /* 0x00000005ff057209 */ /* 0x000fe20007800000 */
[----:B------:R-:W-:Y:S01]  /*0630*/  IMAD.IADD R4, R4, 0x1, -R9 ;  /* 0x0000000104047824 */ /* 0x000fe200078e0a09 */
[----:B------:R-:W-:-:S04]  /*0640*/  I2FP.F32.S32 R2, R2 ;  /* 0x0000000200027245 */ /* 0x000fc80000201400 */
[----:B------:R-:W-:Y:S02]  /*0650*/  I2FP.F32.S32 R8, R4 ;  /* 0x0000000400087245 */ /* 0x000fe40000201400 */
[----:B------:R-:W-:Y:S02]  /*0660*/  FMNMX R7, RZ, R2, !PT ;  /* 0x00000002ff077209 */ /* 0x000fe40007800000 */
[C---:B------:R-:W-:Y:S02]  /*0670*/  FMNMX R10, R6.reuse, R5, PT ;  /* 0x00000005060a7209 */ /* 0x040fe40003800000 */
[----:B------:R-:W0:Y:S01]  /*0680*/  LDC.64 R4, c[0x0][0x388] ;  /* 0x0000e200ff047b82 */ /* 0x000e220000000a00 */
[----:B------:R-:W-:Y:S01]  /*0690*/  FMNMX R2, R6, R7, PT ;  /* 0x0000000706027209 */ /* 0x000fe20003800000 */
[----:B------:R-:W1:Y:S01]  /*06a0*/  F2I.TRUNC.NTZ R9, R10 ;  /* 0x0000000a00097305 */ /* 0x000e62000020f100 */
[----:B------:R-:W-:-:S04]  /*06b0*/  FMNMX R11, RZ, R8, !PT ;  /* 0x00000008ff0b7209 */ /* 0x000fc80007800000 */
[----:B------:R-:W-:-:S03]  /*06c0*/  FMNMX R12, R6, R11, PT ;  /* 0x0000000b060c7209 */ /* 0x000fc60003800000 */
[----:B------:R-:W2:Y:S01]  /*06d0*/  F2I.TRUNC.NTZ R7, R2 ;  /* 0x0000000200077305 */ /* 0x000ea2000020f100 */
[----:B-1----:R-:W-:-:S07]  /*06e0*/  IMAD R9, R0, UR8, R9 ;  /* 0x0000000800097c24 */ /* 0x002fce000f8e0209 */
[----:B------:R-:W1:Y:S01]  /*06f0*/  F2I.TRUNC.NTZ R11, R12 ;  /* 0x0000000c000b7305 */ /* 0x000e62000020f100 */
[----:B0-----:R-:W-:-:S04]  /*0700*/  IMAD.WIDE R8, R9, 0x4, R4 ;  /* 0x0000000409087825 */ /* 0x001fc800078e0204 */
[----:B--2---:R-:W-:Y:S02]  /*0710*/  IMAD R7, R0, UR8, R7 ;  /* 0x0000000800077c24 */ /* 0x004fe4000f8e0207 */
[----:B------:R-:W2:Y:S02]  /*0720*/  LDG.E R9, desc[UR6][R8.64] ;  /* 0x0000000608097981 */ /* 0x000ea4000c1e1900 */
[----:B------:R-:W-:-:S04]  /*0730*/  IMAD.WIDE R6, R7, 0x4, R4 ;  /* 0x0000000407067825 */ /* 0x000fc800078e0204 */
[----:B-1----:R-:W-:Y:S02]  /*0740*/  IMAD R11, R0, UR8, R11 ;  /* 0x00000008000b7c24 */ /* 0x002fe4000f8e020b */
[----:B------:R-:W2:Y:S02]  /*0750*/  LDG.E.U8 R6, desc[UR6][R6.64] ;  /* 0x0000000606067981 */ /* 0x000ea4000c1e1100 */
[----:B------:R-:W-:Y:S02]  /*0760*/  IMAD.WIDE R4, R11, 0x4, R4 ;  /* 0x000000040b047825 */ /* 0x000fe400078e0204 */
[----:B------:R-:W0:Y:S04]  /*0770*/  LDC.64 R10, c[0x0][0x380] ;  /* 0x0000e000ff0a7b82 */ /* 0x000e280000000a00 */
[----:B------:R-:W3:Y:S01]  /*0780*/  LDG.E.U8 R4, desc[UR6][R4.64+0x2] ;  /* 0x0000020604047981 */ /* 0x000ee2000c1e1100 */
[----:B0-----:R-:W-:Y:S01]  /*0790*/  IMAD.WIDE R10, R3, 0x4, R10 ;  /* 0x00000004030a7825 */ /* 0x001fe200078e020a */
[----:B--2---:R-:W-:-:S05]  /*07a0*/  LOP3.LUT R13, R6, 0xff00ff00, R9, 0xf8, !PT ;  /* 0xff00ff00060d7812 */ /* 0x004fca00078ef809 */
[----:B---3--:R-:W-:-:S05]  /*07b0*/  IMAD R13, R4, 0x10000, R13 ;  /* 0x00010000040d7824 */ /* 0x008fca00078e020d */
[----:B------:R-:W-:Y:S01]  /*07c0*/  STG.E desc[UR6][R10.64], R13 ;  /* 0x0000000d0a007986 */ /* 0x000fe2000c101906 */
[----:B------:R-:W-:Y:S05]  /*07d0*/  EXIT ;  /* 0x000000000000794d */ /* 0x000fea0003800000 */
.L_x_170:
        /* <DEDUP_REMOVED lines=10> */
.L_x_248:


//--------------------- .text._ZN13CaptionEngine4CUDA16kernel_text_glowEPjPKjiifjf --------------------------
	.section	.text._ZN13CaptionEngine4CUDA16kernel_text_glowEPjPKjiifjf,"ax",@progbits
	.align	128
        .global         _ZN13CaptionEngine4CUDA16kernel_text_glowEPjPKjiifjf
        .type           _ZN13CaptionEngine4CUDA16kernel_text_glowEPjPKjiifjf,@function
        .size           _ZN13CaptionEngine4CUDA16kernel_text_glowEPjPKjiifjf,(.L_x_242 - _ZN13CaptionEngine4CUDA16kernel_text_glowEPjPKjiifjf)
        .other          _ZN13CaptionEngine4CUDA16kernel_text_glowEPjPKjiifjf,@"STO_CUDA_ENTRY STV_DEFAULT"
_ZN13CaptionEngine4CUDA16kernel_text_glowEPjPKjiifjf:
.text._ZN13CaptionEngine4CUDA16kernel_text_glowEPjPKjiifjf:
        /* <DEDUP_REMOVED lines=15> */
[----:B------:R-:W-:Y:S01]  /*00f0*/  IMAD R6, R4, UR4, R5 ;  /* 0x0000000404067c24 */ /* 0x000fe2000f8e0205 */
[----:B------:R-:W2:Y:S03]  /*0100*/  LDCU UR6, c[0x0][0x398] ;  /* 0x00007300ff0677ac */ /* 0x000ea60008000800 */
[----:B0-----:R-:W-:-:S05]  /*0110*/  IMAD.WIDE R2, R6, 0x4, R2 ;  /* 0x0000000406027825 */ /* 0x001fca00078e0202 */
[----:B-1----:R0:W5:Y:S01]  /*0120*/  LDG.E R7, desc[UR14][R2.64] ;  /* 0x0000000e02077981 */ /* 0x002162000c1e1900 */
[----:B--2---:R-:W1:Y:S01]  /*0130*/  F2I.TRUNC.NTZ R0, UR6 ;  /* 0x0000000600007d05 */ /* 0x004e62000820f100 */
[----:B------:R-:W-:Y:S01]  /*0140*/  HFMA2 R18, -RZ, RZ, 0, 0 ;  /* 0x00000000ff127431 */ /* 0x000fe200000001ff */
[----:B-1----:R-:W-:-:S13]  /*0150*/  R2UR UR13, R0 ;  /* 0x00000000000d72ca */ /* 0x002fda00000e0000 */
[----:B------:R-:W-:-:S09]  /*0160*/  UISETP.GE.AND UP0, UPT, UR13, URZ, UPT ;  /* 0x000000ff0d00728c */ /* 0x000fd2000bf06270 */
[----:B0-----:R-:W-:Y:S05]  /*0170*/  BRA.U !UP0, `(.L_x_171) ;  /* 0x0000001908c47547 */ /* 0x001fea000b800000 */
[----:B------:R-:W-:Y:S01]  /*0180*/  UIADD3 UR5, UPT, UPT, UR5, -0x1, URZ ;  /* 0xffffffff05057890 */ /* 0x000fe2000fffe0ff */
[----:B------:R-:W-:Y:S01]  /*0190*/  IADD3 R8, PT, PT, R5, -UR13, RZ ;  /* 0x8000000d05087c10 */ /* 0x000fe2000fffe0ff */
[----:B------:R-:W-:Y:S01]  /*01a0*/  USHF.L.U32 UR6, UR13, 0x1, URZ ;  /* 0x000000010d067899 */ /* 0x000fe200080006ff */
[----:B------:R-:W-:Y:S01]  /*01b0*/  IMAD.MOV.U32 R18, RZ, RZ, RZ ;  /* 0x000000ffff127224 */ /* 0x000fe200078e00ff */
[----:B------:R-:W-:Y:S02]  /*01c0*/  UIADD3 UR4, UPT, UPT, UR4, -0x1, URZ ;  /* 0xffffffff04047890 */ /* 0x000fe4000fffe0ff */
[----:B------:R-:W-:Y:S01]  /*01d0*/  UIADD3 UR9, UPT, UPT, -UR13, URZ, URZ ;  /* 0x000000ff0d097290 */ /* 0x000fe2000fffe1ff */
[----:B------:R-:W-:Y:S01]  /*01e0*/  I2FP.F32.U32 R10, UR5 ;  /* 0x00000005000a7c45 */ /* 0x000fe20008201000 */
[----:B------:R-:W-:Y:S02]  /*01f0*/  ULOP3.LUT UR7, UR6, 0xfffffffc, URZ, 0xc0, !UPT ;  /* 0xfffffffc06077892 */ /* 0x000fe4000f8ec0ff */
[----:B------:R-:W-:Y:S01]  /*0200*/  I2FP.F32.S32 R9, UR4 ;  /* 0x0000000400097c45 */ /* 0x000fe20008201400 */
[----:B------:R-:W-:-:S02]  /*0210*/  UIADD3 UR6, UPT, UPT, -UR13, 0x1, URZ ;  /* 0x000000010d067890 */ /* 0x000fc4000fffe1ff */
[----:B------:R-:W-:Y:S01]  /*0220*/  UIADD3 UR10, UPT, UPT, -UR7, URZ, URZ ;  /* 0x000000ff070a7290 */ /* 0x000fe2000fffe1ff */
[----:B------:R-:W-:-:S11]  /*0230*/  UMOV UR4, UR9 ;  /* 0x0000000900047c82 */ /* 0x000fd60008000000 */
.L_x_210:
[----:B------:R-:W-:Y:S01]  /*0240*/  IADD3 R0, PT, PT, R4, UR4, RZ ;  /* 0x0000000404007c10 */ /* 0x000fe2000fffe0ff */
[----:B------:R-:W-:Y:S01]  /*0250*/  UISETP.GE.U32.AND UP1, UPT, UR13, 0x2, UPT ;  /* 0x000000020d00788c */ /* 0x000fe2000bf26070 */
[----:B------:R-:W-:Y:S02]  /*0260*/  UMOV UR5, UR4 ;  /* 0x0000000400057c82 */ /* 0x000fe40008000000 */
[----:B------:R-:W-:Y:S01]  /*0270*/  I2FP.F32.S32 R0, R0 ;  /* 0x0000000000007245 */ /* 0x000fe20000201400 */
[----:B------:R-:W-:Y:S02]  /*0280*/  UIMAD UR11, UR4, UR4, URZ ;  /* 0x00000004040b72a4 */ /* 0x000fe4000f8e02ff */
[----:B------:R-:W-:Y:S01]  /*0290*/  UISETP.NE.AND UP0, UPT, UR5, UR13, UPT ;  /* 0x0000000d0500728c */ /* 0x000fe2000bf05270 */
[----:B------:R-:W-:Y:S01]  /*02a0*/  FMNMX R3, RZ, R0, !PT ;  /* 0x00000000ff037209 */ /* 0x000fe20007800000 */
[----:B------:R-:W-:Y:S01]  /*02b0*/  UIADD3 UR4, UPT, UPT, UR4, 0x1, URZ ;  /* 0x0000000104047890 */ /* 0x000fe2000fffe0ff */
[----:B------:R-:W-:-:S02]  /*02c0*/  UMOV UR5, UR9 ;  /* 0x0000000900057c82 */ /* 0x000fc40008000000 */
[----:B------:R-:W-:-:S04]  /*02d0*/  FMNMX R3, R10, R3, PT ;  /* 0x000000030a037209 */ /* 0x000fc80003800000 */
[----:B------:R0:W1:Y:S01]  /*02e0*/  F2I.TRUNC.NTZ R11, R3 ;  /* 0x00000003000b7305 */ /* 0x000062000020f100 */
[----:B------:R-:W-:Y:S05]  /*02f0*/  BRA.U !UP1, `(.L_x_172) ;  /* 0x0000000d09a47547 */ /* 0x000fea000b800000 */
[----:B------:R-:W2:Y:S01]  /*0300*/  LDC R12, c[0x0][0x398] ;  /* 0x0000e600ff0c7b82 */ /* 0x000ea20000000800 */
[----:B------:R-:W-:Y:S01]  /*0310*/  MOV R13, R8 ;  /* 0x00000008000d7202 */ /* 0x000fe20000000f00 */
[----:B------:R-:W3:Y:S01]  /*0320*/  LDCU UR17, c[0x0][0x390] ;  /* 0x00007200ff1177ac */ /* 0x000ee20008000800 */
[----:B------:R-:W-:Y:S01]  /*0330*/  UMOV UR5, UR10 ;  /* 0x0000000a00057c82 */ /* 0x000fe20008000000 */
[----:B------:R-:W-:-:S04]  /*0340*/  UMOV UR7, UR6 ;  /* 0x0000000600077c82 */ /* 0x000fc80008000000 */
[----:B------:R-:W4:Y:S02]  /*0350*/  LDC.64 R14, c[0x0][0x388] ;  /* 0x0000e200ff0e7b82 */ /* 0x000f240000000a00 */
.L_x_193:
[----:B------:R-:W-:-:S04]  /*0360*/  I2FP.F32.S32 R0, R13 ;  /* 0x0000000d00007245 */ /* 0x000fc80000201400 */
[----:B------:R-:W-:-:S04]  /*0370*/  FMNMX R0, RZ, R0, !PT ;  /* 0x00000000ff007209 */ /* 0x000fc80007800000 */
[----:B------:R-:W-:-:S06]  /*0380*/  FMNMX R0, R9, R0, PT ;  /* 0x0000000009007209 */ /* 0x000fcc0003800000 */
[----:B------:R-:W1:Y:S02]  /*0390*/  F2I.TRUNC.NTZ R0, R0 ;  /* 0x0000000000007305 */ /* 0x000e64000020f100 */
[----:B-1-3--:R-:W-:-:S04]  /*03a0*/  IMAD R17, R11, UR17, R0 ;  /* 0x000000110b117c24 */ /* 0x00afc8000f8e0200 */
[----:B----4-:R-:W-:-:S05]  /*03b0*/  IMAD.WIDE R16, R17, 0x4, R14 ;  /* 0x0000000411107825 */ /* 0x010fca00078e020e */
[----:B0-----:R-:W3:Y:S01]  /*03c0*/  LDG.E.U8 R3, desc[UR14][R16.64+0x3] ;  /* 0x0000030e10037981 */ /* 0x001ee2000c1e1100 */
[----:B------:R-:W-:Y:S02]  /*03d0*/  HFMA2 R2, -RZ, RZ, 3.748046875, 0 ;  /* 0x437f0000ff027431 */ /* 0x000fe400000001ff */
[----:B------:R-:W-:Y:S01]  /*03e0*/  IMAD.MOV.U32 R19, RZ, RZ, 0x3b808081 ;  /* 0x3b808081ff137424 */ /* 0x000fe200078e00ff */
[----:B------:R-:W-:Y:S01]  /*03f0*/  UIADD3 UR8, UPT, UPT, UR7, -0x1, URZ ;  /* 0xffffffff07087890 */ /* 0x000fe2000fffe0ff */
[----:B------:R-:W-:Y:S02]  /*0400*/  BSSY.RECONVERGENT B2, `(.L_x_173) ;  /* 0x000000d000027945 */ /* 0x000fe40003800200 */
[----:B------:R-:W-:-:S04]  /*0410*/  FFMA R2, R19, -R2, 1 ;  /* 0x3f80000013027423 */ /* 0x000fc80000000802 */
[----:B------:R-:W-:Y:S01]  /*0420*/  FFMA R2, R2, R19, 0.0039215688593685626984 ;  /* 0x3b80808102027423 */ /* 0x000fe20000000013 */
[----:B---3--:R-:W-:-:S04]  /*0430*/  I2FP.F32.U32 R3, R3 ;  /* 0x0000000300037245 */ /* 0x008fc80000201000 */
[----:B------:R-:W0:Y:S01]  /*0440*/  FCHK P0, R3, 255 ;  /* 0x437f000003007902 */ /* 0x000e220000000000 */
[----:B------:R-:W-:-:S04]  /*0450*/  FFMA R19, R3, R2, RZ ;  /* 0x0000000203137223 */ /* 0x000fc800000000ff */
[----:B------:R-:W-:-:S04]  /*0460*/  FFMA R0, R19, -255, R3 ;  /* 0xc37f000013007823 */ /* 0x000fc80000000003 */
[----:B------:R-:W-:Y:S01]  /*0470*/  FFMA R19, R2, R0, R19 ;  /* 0x0000000002137223 */ /* 0x000fe20000000013 */
[----:B0-----:R-:W-:Y:S06]  /*0480*/  @!P0 BRA `(.L_x_174) ;  /* 0x0000000000108947 */ /* 0x001fec0003800000 */
[----:B------:R-:W-:Y:S02]  /*0490*/  MOV R0, 0x437f0000 ;  /* 0x437f000000007802 */ /* 0x000fe40000000f00 */
[----:B------:R-:W-:-:S07]  /*04a0*/  MOV R2, 0x4c0 ;  /* 0x000004c000027802 */ /* 0x000fce0000000f00 */
[----:B--2--5:R-:W-:Y:S05]  /*04b0*/  CALL.REL.NOINC `($__internal_6_$__cuda_sm3x_div_rn_noftz_f32_slowpath) ;  /* 0x0000002000e87944 */ /* 0x024fea0003c00000 */
[----:B------:R-:W-:-:S07]  /*04c0*/  IMAD.MOV.U32 R19, RZ, RZ, R0 ;  /* 0x000000ffff137224 */ /* 0x000fce00078e0000 */
.L_x_174:
[----:B------:R-:W-:Y:S05]  /*04d0*/  BSYNC.RECONVERGENT B2 ;  /* 0x0000000000027941 */ /* 0x000fea0003800200 */
.L_x_173:
[----:B------:R-:W-:-:S06]  /*04e0*/  UIMAD UR8, UR8, UR8, UR11 ;  /* 0x00000008080872a4 */ /* 0x000fcc000f8e020b */
[----:B------:R-:W-:-:S04]  /*04f0*/  I2FP.F32.U32 R21, UR8 ;  /* 0x0000000800157c45 */ /* 0x000fc80008201000 */
[----:B------:R-:W-:Y:S01]  /*0500*/  IADD3 R0, PT, PT, R21, -0xd000000, RZ ;  /* 0xf300000015007810 */ /* 0x000fe20007ffe0ff */
[----:B------:R0:W1:Y:S03]  /*0510*/  MUFU.RSQ R2, R21 ;  /* 0x0000001500027308 */ /* 0x0000660000001400 */
[----:B------:R-:W-:-:S13]  /*0520*/  ISETP.GT.U32.AND P0, PT, R0, 0x727fffff, PT ;  /* 0x727fffff0000780c */ /* 0x000fda0003f04070 */
[----:B0-----:R-:W-:Y:S05]  /*0530*/  @!P0 BRA `(.L_x_175) ;  /* 0x0000000000108947 */ /* 0x001fea0003800000 */
[----:B------:R-:W-:-:S07]  /*0540*/  MOV R0, 0x560 ;  /* 0x0000056000007802 */ /* 0x000fce0000000f00 */
[----:B-12--5:R-:W-:Y:S05]  /*0550*/  CALL.REL.NOINC `($__internal_5_$__cuda_sm20_sqrt_rn_f32_slowpath) ;  /* 0x0000002000607944 */ /* 0x026fea0003c00000 */
[----:B------:R-:W-:Y:S01]  /*0560*/  MOV R3, R16 ;  /* 0x0000001000037202 */ /* 0x000fe20000000f00 */
[----:B------:R-:W-:Y:S06]  /*0570*/  BRA `(.L_x_176) ;  /* 0x0000000000107947 */ /* 0x000fec0003800000 */
.L_x_175:
[----:B-1----:R-:W-:Y:S01]  /*0580*/  FMUL.FTZ R3, R21, R2 ;  /* 0x0000000215037220 */ /* 0x002fe20000410000 */
[----:B------:R-:W-:-:S03]  /*0590*/  FMUL.FTZ R2, R2, 0.5 ;  /* 0x3f00000002027820 */ /* 0x000fc60000410000 */
[----:B------:R-:W-:-:S04]  /*05a0*/  FFMA R0, -R3, R3, R21 ;  /* 0x0000000303007223 */ /* 0x000fc80000000115 */
[----:B------:R-:W-:-:S07]  /*05b0*/  FFMA R3, R0, R2, R3 ;  /* 0x0000000200037223 */ /* 0x000fce0000000003 */
.L_x_176:
[----:B--2---:R-:W0:Y:S08]  /*05c0*/  MUFU.RCP R17, R12 ;  /* 0x0000000c00117308 */ /* 0x004e300000001000 */
[----:B------:R-:W1:Y:S01]  /*05d0*/  FCHK P0, R3, R12 ;  /* 0x0000000c03007302 */ /* 0x000e620000000000 */
[----:B0-----:R-:W-:-:S04]  /*05e0*/  FFMA R0, R17, -R12, 1 ;  /* 0x3f80000011007423 */ /* 0x001fc8000000080c */
[----:B------:R-:W-:-:S04]  /*05f0*/  FFMA R0, R17, R0, R17 ;  /* 0x0000000011007223 */ /* 0x000fc80000000011 */
[----:B------:R-:W-:-:S04]  /*0600*/  FFMA R16, R0, R3, RZ ;  /* 0x0000000300107223 */ /* 0x000fc800000000ff */
[----:B------:R-:W-:-:S04]  /*0610*/  FFMA R17, R16, -R12, R3 ;  /* 0x8000000c10117223 */ /* 0x000fc80000000003 */
[----:B------:R-:W-:Y:S01]  /*0620*/  FFMA R16, R0, R17, R16 ;  /* 0x0000001100107223 */ /* 0x000fe20000000010 */
[----:B-1----:R-:W-:Y:S06]  /*0630*/  @!P0 BRA `(.L_x_177) ;  /* 0x0000000000148947 */ /* 0x002fec0003800000 */
[----:B------:R-:W0:Y:S01]  /*0640*/  LDCU UR8, c[0x0][0x398] ;  /* 0x00007300ff0877ac */ /* 0x000e220008000800 */
[----:B------:R-:W-:Y:S01]  /*0650*/  MOV R2, 0x680 ;  /* 0x0000068000027802 */ /* 0x000fe20000000f00 */
[----:B0-----:R-:W-:-:S07]  /*0660*/  IMAD.U32 R0, RZ, RZ, UR8 ;  /* 0x00000008ff007e24 */ /* 0x001fce000f8e00ff */
[----:B-----5:R-:W-:Y:S05]  /*0670*/  CALL.REL.NOINC `($__internal_6_$__cuda_sm3x_div_rn_noftz_f32_slowpath) ;  /* 0x0000002000787944 */ /* 0x020fea0003c00000 */
[----:B------:R-:W-:-:S07]  /*0680*/  MOV R16, R0 ;  /* 0x0000000000107202 */ /* 0x000fce0000000f00 */
.L_x_177:
[----:B------:R-:W-:-:S04]  /*0690*/  IADD3 R0, PT, PT, R13, 0x1, RZ ;  /* 0x000000010d007810 */ /* 0x000fc80007ffe0ff */
[----:B------:R-:W-:-:S04]  /*06a0*/  I2FP.F32.S32 R0, R0 ;  /* 0x0000000000007245 */ /* 0x000fc80000201400 */
[----:B------:R-:W-:-:S04]  /*06b0*/  FMNMX R0, RZ, R0, !PT ;  /* 0x00000000ff007209 */ /* 0x000fc80007800000 */
[----:B------:R-:W-:-:S04]  /*06c0*/  FMNMX R17, R9, R0, PT ;  /* 0x0000000009117209 */ /* 0x000fc80003800000 */
[----:B------:R-:W0:Y:S02]  /*06d0*/  F2I.TRUNC.NTZ R0, R17 ;  /* 0x0000001100007305 */ /* 0x000e24000020f100 */
[----:B0-----:R-:W-:-:S04]  /*06e0*/  IMAD R3, R11, UR17, R0 ;  /* 0x000000110b037c24 */ /* 0x001fc8000f8e0200 */
[----:B------:R-:W-:-:S06]  /*06f0*/  IMAD.WIDE R2, R3, 0x4, R14 ;  /* 0x0000000403027825 */ /* 0x000fcc00078e020e */
[----:B------:R-:W2:Y:S01]  /*0700*/  LDG.E.U8 R2, desc[UR14][R2.64+0x3] ;  /* 0x0000030e02027981 */ /* 0x000ea2000c1e1100 */
[----:B------:R-:W-:Y:S02]  /*0710*/  HFMA2 R21, -RZ, RZ, 3.748046875, 0 ;  /* 0x437f0000ff157431 */ /* 0x000fe400000001ff */
[----:B------:R-:W-:Y:S02]  /*0720*/  IMAD.MOV.U32 R0, RZ, RZ, 0x3b808081 ;  /* 0x3b808081ff007424 */ /* 0x000fe400078e00ff */
[----:B------:R-:W-:Y:S01]  /*0730*/  FADD R16, -R16, 1 ;  /* 0x3f80000010107421 */ /* 0x000fe20000000100 */
[----:B------:R-:W-:Y:S01]  /*0740*/  UIADD3 UR12, UPT, UPT, UR7, 0x2, URZ ;  /* 0x00000002070c7890 */ /* 0x000fe2000fffe0ff */
[----:B------:R-:W-:Y:S03]  /*0750*/  BSSY.RECONVERGENT B2, `(.L_x_178) ;  /* 0x0000010000027945 */ /* 0x000fe60003800200 */
[----:B------:R-:W-:Y:S01]  /*0760*/  FMNMX R17, RZ, R16, !PT ;  /* 0x00000010ff117209 */ /* 0x000fe20007800000 */
[----:B------:R-:W-:-:S04]  /*0770*/  FFMA R21, R0, -R21, 1 ;  /* 0x3f80000000157423 */ /* 0x000fc80000000815 */
[----:B------:R-:W-:Y:S01]  /*0780*/  FFMA R19, R17, R19, R18 ;  /* 0x0000001311137223 */ /* 0x000fe20000000012 */
[----:B------:R-:W-:Y:S01]  /*0790*/  FFMA R0, R21, R0, 0.0039215688593685626984 ;  /* 0x3b80808115007423 */ /* 0x000fe20000000000 */
[----:B--2---:R-:W-:-:S04]  /*07a0*/  I2FP.F32.U32 R20, R2 ;  /* 0x0000000200147245 */ /* 0x004fc80000201000 */
        /* <DEDUP_REMOVED lines=8> */
[----:B-----5:R-:W-:Y:S05]  /*0830*/  CALL.REL.NOINC `($__internal_6_$__cuda_sm3x_div_rn_noftz_f32_slowpath) ;  /* 0x0000002000087944 */ /* 0x020fea0003c00000 */
[----:B------:R-:W-:-:S07]  /*0840*/  MOV R18, R0 ;  /* 0x0000000000127202 */ /* 0x000fce0000000f00 */
.L_x_179:
[----:B------:R-:W-:Y:S05]  /*0850*/  BSYNC.RECONVERGENT B2 ;  /* 0x0000000000027941 */ /* 0x000fea0003800200 */
.L_x_178:
[----:B------:R-:W-:-:S04]  /*0860*/  UIMAD UR8, UR7, UR7, URZ ;  /* 0x00000007070872a4 */ /* 0x000fc8000f8e02ff */
[----:B------:R-:W-:-:S06]  /*0870*/  UIADD3 UR16, UPT, UPT, UR11, UR8, URZ ;  /* 0x000000080b107290 */ /* 0x000fcc000fffe0ff */
[----:B------:R-:W-:-:S04]  /*0880*/  I2FP.F32.U32 R21, UR16 ;  /* 0x0000001000157c45 */ /* 0x000fc80008201000 */
[----:B------:R-:W-:Y:S01]  /*0890*/  IADD3 R0, PT, PT, R21, -0xd000000, RZ ;  /* 0xf300000015007810 */ /* 0x000fe20007ffe0ff */
[----:B------:R0:W1:Y:S03]  /*08a0*/  MUFU.RSQ R2, R21 ;  /* 0x0000001500027308 */ /* 0x0000660000001400 */
[----:B------:R-:W-:-:S13]  /*08b0*/  ISETP.GT.U32.AND P0, PT, R0, 0x727fffff, PT ;  /* 0x727fffff0000780c */ /* 0x000fda0003f04070 */
[----:B0-----:R-:W-:Y:S05]  /*08c0*/  @!P0 BRA `(.L_x_180) ;  /* 0x0000000000108947 */ /* 0x001fea0003800000 */
[----:B------:R-:W-:-:S07]  /*08d0*/  MOV R0, 0x8f0 ;  /* 0x000008f000007802 */ /* 0x000fce0000000f00 */
[----:B-1---5:R-:W-:Y:S05]  /*08e0*/  CALL.REL.NOINC `($__internal_5_$__cuda_sm20_sqrt_rn_f32_slowpath) ;  /* 0x0000001c007c7944 */ /* 0x022fea0003c00000 */
[----:B------:R-:W-:Y:S01]  /*08f0*/  IMAD.MOV.U32 R3, RZ, RZ, R16 ;  /* 0x000000ffff037224 */ /* 0x000fe200078e0010 */
[----:B------:R-:W-:Y:S06]  /*0900*/  BRA `(.L_x_181) ;  /* 0x0000000000107947 */ /* 0x000fec0003800000 */
.L_x_180:
[----:B-1----:R-:W-:Y:S01]  /*0910*/  FMUL.FTZ R3, R21, R2 ;  /* 0x0000000215037220 */ /* 0x002fe20000410000 */
[----:B------:R-:W-:-:S03]  /*0920*/  FMUL.FTZ R2, R2, 0.5 ;  /* 0x3f00000002027820 */ /* 0x000fc60000410000 */
[----:B------:R-:W-:-:S04]  /*0930*/  FFMA R0, -R3, R3, R21 ;  /* 0x0000000303007223 */ /* 0x000fc80000000115 */
[----:B------:R-:W-:-:S07]  /*0940*/  FFMA R3, R0, R2, R3 ;  /* 0x0000000200037223 */ /* 0x000fce0000000003 */
.L_x_181:
[----:B------:R-:W0:Y:S08]  /*0950*/  MUFU.RCP R17, R12 ;  /* 0x0000000c00117308 */ /* 0x000e300000001000 */
        /* <DEDUP_REMOVED lines=8> */
[----:B------:R-:W-:Y:S02]  /*09e0*/  MOV R2, 0xa10 ;  /* 0x00000a1000027802 */ /* 0x000fe40000000f00 */
[----:B0-----:R-:W-:-:S07]  /*09f0*/  MOV R0, UR16 ;  /* 0x0000001000007c02 */ /* 0x001fce0008000f00 */
[----:B-----5:R-:W-:Y:S05]  /*0a00*/  CALL.REL.NOINC `($__internal_6_$__cuda_sm3x_div_rn_noftz_f32_slowpath) ;  /* 0x0000001c00947944 */ /* 0x020fea0003c00000 */
[----:B------:R-:W-:-:S07]  /*0a10*/  MOV R16, R0 ;  /* 0x0000000000107202 */ /* 0x000fce0000000f00 */
.L_x_182:
[----:B------:R-:W-:-:S05]  /*0a20*/  VIADD R0, R13, 0x2 ;  /* 0x000000020d007836 */ /* 0x000fca0000000000 */
[----:B------:R-:W-:-:S04]  /*0a30*/  I2FP.F32.S32 R0, R0 ;  /* 0x0000000000007245 */ /* 0x000fc80000201400 */
[----:B------:R-:W-:-:S04]  /*0a40*/  FMNMX R0, RZ, R0, !PT ;  /* 0x00000000ff007209 */ /* 0x000fc80007800000 */
[----:B------:R-:W-:-:S04]  /*0a50*/  FMNMX R17, R9, R0, PT ;  /* 0x0000000009117209 */ /* 0x000fc80003800000 */
[----:B------:R-:W0:Y:S02]  /*0a60*/  F2I.TRUNC.NTZ R0, R17 ;  /* 0x0000001100007305 */ /* 0x000e24000020f100 */
[----:B0-----:R-:W-:-:S04]  /*0a70*/  IMAD R3, R11, UR17, R0 ;  /* 0x000000110b037c24 */ /* 0x001fc8000f8e0200 */
[----:B------:R-:W-:-:S06]  /*0a80*/  IMAD.WIDE R2, R3, 0x4, R14 ;  /* 0x0000000403027825 */ /* 0x000fcc00078e020e */
[----:B------:R-:W2:Y:S01]  /*0a90*/  LDG.E.U8 R2, desc[UR14][R2.64+0x3] ;  /* 0x0000030e02027981 */ /* 0x000ea2000c1e1100 */
[----:B------:R-:W-:Y:S01]  /*0aa0*/  HFMA2 R0, -RZ, RZ, 0.9375, -7.688999176025390625e-06 ;  /* 0x3b808081ff007431 */ /* 0x000fe200000001ff */
[----:B------:R-:W-:Y:S01]  /*0ab0*/  MOV R21, 0x437f0000 ;  /* 0x437f000000157802 */ /* 0x000fe20000000f00 */
[----:B------:R-:W-:Y:S01]  /*0ac0*/  FADD R16, -R16, 1 ;  /* 0x3f80000010107421 */ /* 0x000fe20000000100 */
[----:B------:R-:W-:Y:S01]  /*0ad0*/  UIADD3 UR8, UPT, UPT, UR7, UR8, UR7 ;  /* 0x0000000807087290 */ /* 0x000fe2000fffe007 */
        /* <DEDUP_REMOVED lines=11> */
[----:B------:R-:W-:Y:S01]  /*0b90*/  IMAD.MOV.U32 R3, RZ, RZ, R20 ;  /* 0x000000ffff037224 */ /* 0x000fe200078e0014 */
[----:B------:R-:W-:Y:S02]  /*0ba0*/  MOV R0, 0x437f0000 ;  /* 0x437f000000007802 */ /* 0x000fe40000000f00 */
[----:B------:R-:W-:-:S07]  /*0bb0*/  MOV R2, 0xbd0 ;  /* 0x00000bd000027802 */ /* 0x000fce0000000f00 */
[----:B-----5:R-:W-:Y:S05]  /*0bc0*/  CALL.REL.NOINC `($__internal_6_$__cuda_sm3x_div_rn_noftz_f32_slowpath) ;  /* 0x0000001c00247944 */ /* 0x020fea0003c00000 */
[----:B------:R-:W-:-:S07]  /*0bd0*/  MOV R19, R0 ;  /* 0x0000000000137202 */ /* 0x000fce0000000f00 */
.L_x_184:
[----:B------:R-:W-:Y:S05]  /*0be0*/  BSYNC.RECONVERGENT B2 ;  /* 0x0000000000027941 */ /* 0x000fea0003800200 */
.L_x_183:
[----:B------:R-:W-:-:S06]  /*0bf0*/  UIADD3 UR8, UPT, UPT, UR8, 0x1, UR11 ;  /* 0x0000000108087890 */ /* 0x000fcc000fffe00b */
[----:B------:R-:W-:-:S04]  /*0c00*/  I2FP.F32.U32 R21, UR8 ;  /* 0x0000000800157c45 */ /* 0x000fc80008201000 */
[----:B------:R0:W1:Y:S01]  /*0c10*/  MUFU.RSQ R2, R21 ;  /* 0x0000001500027308 */ /* 0x0000620000001400 */
[----:B------:R-:W-:-:S05]  /*0c20*/  VIADD R0, R21, 0xf3000000 ;  /* 0xf300000015007836 */ /* 0x000fca0000000000 */
[----:B------:R-:W-:-:S13]  /*0c30*/  ISETP.GT.U32.AND P0, PT, R0, 0x727fffff, PT ;  /* 0x727fffff0000780c */ /* 0x000fda0003f04070 */
[----:B01----:R-:W-:Y:S05]  /*0c40*/  @!P0 BRA `(.L_x_185) ;  /* 0x0000000000108947 */ /* 0x003fea0003800000 */
[----:B------:R-:W-:-:S07]  /*0c50*/  MOV R0, 0xc70 ;  /* 0x00000c7000007802 */ /* 0x000fce0000000f00 */
[----:B-----5:R-:W-:Y:S05]  /*0c60*/  CALL.REL.NOINC `($__internal_5_$__cuda_sm20_sqrt_rn_f32_slowpath) ;  /* 0x00000018009c7944 */ /* 0x020fea0003c00000 */
[----:B------:R-:W-:Y:S01]  /*0c70*/  MOV R3, R16 ;  /* 0x0000001000037202 */ /* 0x000fe20000000f00 */
[----:B------:R-:W-:Y:S06]  /*0c80*/  BRA `(.L_x_186) ;  /* 0x0000000000107947 */ /* 0x000fec0003800000 */
.L_x_185:
[----:B------:R-:W-:Y:S01]  /*0c90*/  FMUL.FTZ R3, R21, R2 ;  /* 0x0000000215037220 */ /* 0x000fe20000410000 */
[----:B------:R-:W-:-:S03]  /*0ca0*/  FMUL.FTZ R2, R2, 0.5 ;  /* 0x3f00000002027820 */ /* 0x000fc60000410000 */
[----:B------:R-:W-:-:S04]  /*0cb0*/  FFMA R0, -R3, R3, R21 ;  /* 0x0000000303007223 */ /* 0x000fc80000000115 */
[----:B------:R-:W-:-:S07]  /*0cc0*/  FFMA R3, R0, R2, R3 ;  /* 0x0000000200037223 */ /* 0x000fce0000000003 */
.L_x_186:
        /* <DEDUP_REMOVED lines=12> */
[----:B------:R-:W-:-:S07]  /*0d90*/  IMAD.MOV.U32 R16, RZ, RZ, R0 ;  /* 0x000000ffff107224 */ /* 0x000fce00078e0000 */
.L_x_187:
        /* <DEDUP_REMOVED lines=8> */
[----:B------:R-:W-:Y:S02]  /*0e20*/  HFMA2 R0, -RZ, RZ, 0.9375, -7.688999176025390625e-06 ;  /* 0x3b808081ff007431 */ /* 0x000fe400000001ff */
[----:B------:R-:W-:Y:S02]  /*0e30*/  IMAD.MOV.U32 R21, RZ, RZ, 0x437f0000 ;  /* 0x437f0000ff157424 */ /* 0x000fe400078e00ff */
[----:B------:R-:W-:Y:S01]  /*0e40*/  FADD R16, -R16, 1 ;  /* 0x3f80000010107421 */ /* 0x000fe20000000100 */
[----:B------:R-:W-:Y:S04]  /*0e50*/  BSSY.RECONVERGENT B2, `(.L_x_188) ;  /* 0x0000010000027945 */ /* 0x000fe80003800200 */
        /* <DEDUP_REMOVED lines=13> */
[----:B-----5:R-:W-:Y:S05]  /*0f30*/  CALL.REL.NOINC `($__internal_6_$__cuda_sm3x_div_rn_noftz_f32_slowpath) ;  /* 0x0000001800487944 */ /* 0x020fea0003c00000 */
[----:B------:R-:W-:-:S07]  /*0f40*/  IMAD.MOV.U32 R18, RZ, RZ, R0 ;  /* 0x000000ffff127224 */ /* 0x000fce00078e0000 */
.L_x_189:
[----:B------:R-:W-:Y:S05]  /*0f50*/  BSYNC.RECONVERGENT B2 ;  /* 0x0000000000027941 */ /* 0x000fea0003800200 */
.L_x_188:
[----:B------:R-:W-:-:S06]  /*0f60*/  UIMAD UR8, UR12, UR12, UR11 ;  /* 0x0000000c0c0872a4 */ /* 0x000fcc000f8e020b */
[----:B------:R-:W-:-:S04]  /*0f70*/  I2FP.F32.U32 R21, UR8 ;  /* 0x0000000800157c45 */ /* 0x000fc80008201000 */
[----:B------:R-:W-:Y:S01]  /*0f80*/  IADD3 R0, PT, PT, R21, -0xd000000, RZ ;  /* 0xf300000015007810 */ /* 0x000fe20007ffe0ff */
[----:B------:R0:W1:Y:S03]  /*0f90*/  MUFU.RSQ R2, R21 ;  /* 0x0000001500027308 */ /* 0x0000660000001400 */
[----:B------:R-:W-:-:S13]  /*0fa0*/  ISETP.GT.U32.AND P0, PT, R0, 0x727fffff, PT ;  /* 0x727fffff0000780c */ /* 0x000fda0003f04070 */
[----:B0-----:R-:W-:Y:S05]  /*0fb0*/  @!P0 BRA `(.L_x_190) ;  /* 0x0000000000108947 */ /* 0x001fea0003800000 */
[----:B------:R-:W-:-:S07]  /*0fc0*/  MOV R0, 0xfe0 ;  /* 0x00000fe000007802 */ /* 0x000fce0000000f00 */
[----:B-1---5:R-:W-:Y:S05]  /*0fd0*/  CALL.REL.NOINC `($__internal_5_$__cuda_sm20_sqrt_rn_f32_slowpath) ;  /* 0x0000001400c07944 */ /* 0x022fea0003c00000 */
[----:B------:R-:W-:Y:S01]  /*0fe0*/  MOV R3, R16 ;  /* 0x0000001000037202 */ /* 0x000fe20000000f00 */
[----:B------:R-:W-:Y:S06]  /*0ff0*/  BRA `(.L_x_191) ;  /* 0x0000000000107947 */ /* 0x000fec0003800000 */
.L_x_190:
[----:B-1----:R-:W-:Y:S01]  /*1000*/  FMUL.FTZ R3, R21, R2 ;  /* 0x0000000215037220 */ /* 0x002fe20000410000 */
[----:B------:R-:W-:-:S03]  /*1010*/  FMUL.FTZ R2, R2, 0.5 ;  /* 0x3f00000002027820 */ /* 0x000fc60000410000 */
[----:B------:R-:W-:-:S04]  /*1020*/  FFMA R0, -R3, R3, R21 ;  /* 0x0000000303007223 */ /* 0x000fc80000000115 */
[----:B------:R-:W-:-:S07]  /*1030*/  FFMA R3, R0, R2, R3 ;  /* 0x0000000200037223 */ /* 0x000fce0000000003 */
.L_x_191:
        /* <DEDUP_REMOVED lines=12> */
.L_x_192:
[----:B------:R-:W-:Y:S01]  /*1100*/  UIADD3 UR5, UPT, UPT, UR5, 0x4, URZ ;  /* 0x0000000405057890 */ /* 0x000fe2000fffe0ff */
[----:B------:R-:W-:Y:S01]  /*1110*/  FADD R0, -R0, 1 ;  /* 0x3f80000000007421 */ /* 0x000fe20000000100 */
[----:B------:R-:W-:Y:S01]  /*1120*/  VIADD R13, R13, 0x4 ;  /* 0x000000040d0d7836 */ /* 0x000fe20000000000 */
[----:B------:R-:W-:Y:S02]  /*1130*/  UIADD3 UR7, UPT, UPT, UR7, 0x4, URZ ;  /* 0x0000000407077890 */ /* 0x000fe4000fffe0ff */
[----:B------:R-:W-:Y:S01]  /*1140*/  UISETP.NE.AND UP1, UPT, UR5, URZ, UPT ;  /* 0x000000ff0500728c */ /* 0x000fe2000bf25270 */
[----:B------:R-:W-:-:S05]  /*1150*/  FMNMX R0, RZ, R0, !PT ;  /* 0x00000000ff007209 */ /* 0x000fca0007800000 */
[----:B------:R-:W-:-:S03]  /*1160*/  FFMA R18, R0, R18, R19 ;  /* 0x0000001200127223 */ /* 0x000fc60000000013 */
[----:B------:R-:W-:Y:S05]  /*1170*/  BRA.U UP1, `(.L_x_193) ;  /* 0xfffffff101787547 */ /* 0x000fea000b83ffff */
[----:B------:R-:W-:-:S12]  /*1180*/  UIADD3 UR5, UPT, UPT, UR7, -0x1, URZ ;  /* 0xffffffff07057890 */ /* 0x000fd8000fffe0ff */
.L_x_172:
[----:B------:R-:W-:-:S09]  /*1190*/  ULOP3.LUT UP1, URZ, UR13, 0x1, URZ, 0xc0, !UPT ;  /* 0x000000010dff7892 */ /* 0x000fd2000f82c0ff */
[----:B------:R-:W-:Y:S05]  /*11a0*/  BRA.U !UP1, `(.L_x_194) ;  /* 0x0000000509d47547 */ /* 0x000fea000b800000 */
[----:B------:R-:W-:Y:S01]  /*11b0*/  IADD3 R12, PT, PT, R5, UR5, RZ ;  /* 0x00000005050c7c10 */ /* 0x000fe2000fffe0ff */
[----:B0-----:R-:W0:Y:S01]  /*11c0*/  LDC.64 R2, c[0x0][0x388] ;  /* 0x0000e200ff027b82 */ /* 0x001e220000000a00 */
[----:B------:R-:W1:Y:S02]  /*11d0*/  LDCU UR7, c[0x0][0x390] ;  /* 0x00007200ff0777ac */ /* 0x000e640008000800 */
[----:B------:R-:W-:-:S04]  /*11e0*/  I2FP.F32.S32 R0, R12 ;  /* 0x0000000c00007245 */ /* 0x000fc80000201400 */
[----:B------:R-:W-:-:S04]  /*11f0*/  FMNMX R0, RZ, R0, !PT ;  /* 0x00000000ff007209 */ /* 0x000fc80007800000 */
[----:B------:R-:W-:-:S06]  /*1200*/  FMNMX R0, R9, R0, PT ;  /* 0x0000000009007209 */ /* 0x000fcc0003800000 */
[----:B------:R-:W1:Y:S02]  /*1210*/  F2I.TRUNC.NTZ R0, R0 ;  /* 0x0000000000007305 */ /* 0x000e64000020f100 */
[----:B-1----:R-:W-:-:S04]  /*1220*/  IMAD R13, R11, UR7, R0 ;  /* 0x000000070b0d7c24 */ /* 0x002fc8000f8e0200 */
[----:B0-----:R-:W-:-:S06]  /*1230*/  IMAD.WIDE R2, R13, 0x4, R2 ;  /* 0x000000040d027825 */ /* 0x001fcc00078e0202 */
[----:B------:R-:W2:Y:S01]  /*1240*/  LDG.E.U8 R2, desc[UR14][R2.64+0x3] ;  /* 0x0000030e02027981 */ /* 0x000ea2000c1e1100 */
[----:B------:R-:W-:Y:S01]  /*1250*/  HFMA2 R13, -RZ, RZ, 0.9375, -7.688999176025390625e-06 ;  /* 0x3b808081ff0d7431 */ /* 0x000fe200000001ff */
[----:B------:R-:W-:Y:S01]  /*1260*/  MOV R14, 0x437f0000 ;  /* 0x437f0000000e7802 */ /* 0x000fe20000000f00 */
[----:B------:R-:W-:Y:S04]  /*1270*/  BSSY.RECONVERGENT B2, `(.L_x_195) ;  /* 0x000000d000027945 */ /* 0x000fe80003800200 */
[----:B------:R-:W-:-:S04]  /*1280*/  FFMA R14, R13, -R14, 1 ;  /* 0x3f8000000d0e7423 */ /* 0x000fc8000000080e */
[----:B------:R-:W-:Y:S01]  /*1290*/  FFMA R13, R14, R13, 0.0039215688593685626984 ;  /* 0x3b8080810e0d7423 */ /* 0x000fe2000000000d */
[----:B--2---:R-:W-:-:S04]  /*12a0*/  I2FP.F32.U32 R3, R2 ;  /* 0x0000000200037245 */ /* 0x004fc80000201000 */
[----:B------:R-:W0:Y:S01]  /*12b0*/  FCHK P0, R3, 255 ;  /* 0x437f000003007902 */ /* 0x000e220000000000 */
[----:B------:R-:W-:-:S04]  /*12c0*/  FFMA R14, R13, R3, RZ ;  /* 0x000000030d0e7223 */ /* 0x000fc800000000ff */
[----:B------:R-:W-:-:S04]  /*12d0*/  FFMA R15, R14, -255, R3 ;  /* 0xc37f00000e0f7823 */ /* 0x000fc80000000003 */
[----:B------:R-:W-:Y:S01]  /*12e0*/  FFMA R13, R13, R15, R14 ;  /* 0x0000000f0d0d7223 */ /* 0x000fe2000000000e */
[----:B0-----:R-:W-:Y:S06]  /*12f0*/  @!P0 BRA `(.L_x_196) ;  /* 0x0000000000108947 */ /* 0x001fec0003800000 */
[----:B------:R-:W-:Y:S01]  /*1300*/  IMAD.MOV.U32 R0, RZ, RZ, 0x437f0000 ;  /* 0x437f0000ff007424 */ /* 0x000fe200078e00ff */
[----:B------:R-:W-:-:S07]  /*1310*/  MOV R2, 0x1330 ;  /* 0x0000133000027802 */ /* 0x000fce0000000f00 */
[----:B-----5:R-:W-:Y:S05]  /*1320*/  CALL.REL.NOINC `($__internal_6_$__cuda_sm3x_div_rn_noftz_f32_slowpath) ;  /* 0x00000014004c7944 */ /* 0x020fea0003c00000 */
[----:B------:R-:W-:-:S07]  /*1330*/  MOV R13, R0 ;  /* 0x00000000000d7202 */ /* 0x000fce0000000f00 */
.L_x_196:
[----:B------:R-:W-:Y:S05]  /*1340*/  BSYNC.RECONVERGENT B2 ;  /* 0x0000000000027941 */ /* 0x000fea0003800200 */
.L_x_195:
        /* <DEDUP_REMOVED lines=11> */
.L_x_197:
[----:B-1----:R-:W-:Y:S01]  /*1400*/  FMUL.FTZ R3, R21, R2 ;  /* 0x0000000215037220 */ /* 0x002fe20000410000 */
[----:B------:R-:W-:-:S03]  /*1410*/  FMUL.FTZ R2, R2, 0.5 ;  /* 0x3f00000002027820 */ /* 0x000fc60000410000 */
[----:B------:R-:W-:-:S04]  /*1420*/  FFMA R0, -R3, R3, R21 ;  /* 0x0000000303007223 */ /* 0x000fc80000000115 */
[----:B------:R-:W-:-:S07]  /*1430*/  FFMA R3, R0, R2, R3 ;  /* 0x0000000200037223 */ /* 0x000fce0000000003 */
.L_x_198:
[----:B------:R-:W0:Y:S02]  /*1440*/  LDC R14, c[0x0][0x398] ;  /* 0x0000e600ff0e7b82 */ /* 0x000e240000000800 */
[----:B0-----:R-:W0:Y:S08]  /*1450*/  MUFU.RCP R15, R14 ;  /* 0x0000000e000f7308 */ /* 0x001e300000001000 */
        /* <DEDUP_REMOVED lines=12> */
.L_x_199:
[----:B------:R-:W-:Y:S01]  /*1520*/  IADD3 R12, PT, PT, R12, 0x1, RZ ;  /* 0x000000010c0c7810 */ /* 0x000fe20007ffe0ff */
[----:B------:R-:W0:Y:S01]  /*1530*/  LDC.64 R2, c[0x0][0x388] ;  /* 0x0000e200ff027b82 */ /* 0x000e220000000a00 */
        /* <DEDUP_REMOVED lines=8> */
[----:B------:R-:W-:Y:S02]  /*15c0*/  HFMA2 R0, -RZ, RZ, 0.9375, -7.688999176025390625e-06 ;  /* 0x3b808081ff007431 */ /* 0x000fe400000001ff */
[----:B------:R-:W-:Y:S02]  /*15d0*/  IMAD.MOV.U32 R17, RZ, RZ, 0x437f0000 ;  /* 0x437f0000ff117424 */ /* 0x000fe400078e00ff */
        /* <DEDUP_REMOVED lines=17> */
[----:B------:R-:W-:-:S07]  /*16f0*/  MOV R18, R0 ;  /* 0x0000000000127202 */ /* 0x000fce0000000f00 */
.L_x_201:
[----:B------:R-:W-:Y:S05]  /*1700*/  BSYNC.RECONVERGENT B2 ;  /* 0x0000000000027941 */ /* 0x000fea0003800200 */
.L_x_200:
        /* <DEDUP_REMOVED lines=10> */
.L_x_202:
[----:B------:R-:W-:Y:S01]  /*17b0*/  FMUL.FTZ R3, R21, R2 ;  /* 0x0000000215037220 */ /* 0x000fe20000410000 */
[----:B------:R-:W-:-:S03]  /*17c0*/  FMUL.FTZ R2, R2, 0.5 ;  /* 0x3f00000002027820 */ /* 0x000fc60000410000 */
[----:B------:R-:W-:-:S04]  /*17d0*/  FFMA R0, -R3, R3, R21 ;  /* 0x0000000303007223 */ /* 0x000fc80000000115 */
[----:B------:R-:W-:-:S07]  /*17e0*/  FFMA R3, R0, R2, R3 ;  /* 0x0000000200037223 */ /* 0x000fce0000000003 */
.L_x_203:
        /* <DEDUP_REMOVED lines=13> */
.L_x_204:
[----:B------:R-:W-:Y:S01]  /*18c0*/  FADD R0, -R0, 1 ;  /* 0x3f80000000007421 */ /* 0x000fe20000000100 */
[----:B------:R-:W-:-:S04]  /*18d0*/  UIADD3 UR5, UPT, UPT, UR5, 0x2, URZ ;  /* 0x0000000205057890 */ /* 0x000fc8000fffe0ff */
[----:B------:R-:W-:-:S05]  /*18e0*/  FMNMX R0, RZ, R0, !PT ;  /* 0x00000000ff007209 */ /* 0x000fca0007800000 */
[----:B------:R-:W-:-:S07]  /*18f0*/  FFMA R18, R0, R18, R13 ;  /* 0x0000001200127223 */ /* 0x000fce000000000d */
.L_x_194:
        /* <DEDUP_REMOVED lines=10> */
[----:B------:R-:W-:Y:S02]  /*19a0*/  HFMA2 R12, -RZ, RZ, 3.748046875, 0 ;  /* 0x437f0000ff0c7431 */ /* 0x000fe400000001ff */
[----:B------:R-:W-:Y:S01]  /*19b0*/  IMAD.MOV.U32 R11, RZ, RZ, 0x3b808081 ;  /* 0x3b808081ff0b7424 */ /* 0x000fe200078e00ff */
[----:B------:R-:W-:Y:S03]  /*19c0*/  BSSY.RECONVERGENT B2, `(.L_x_205) ;  /* 0x000000d000027945 */ /* 0x000fe60003800200 */
        /* <DEDUP_REMOVED lines=8> */
[----:B------:R-:W-:Y:S02]  /*1a50*/  MOV R0, 0x437f0000 ;  /* 0x437f000000007802 */ /* 0x000fe40000000f00 */
[----:B------:R-:W-:-:S07]  /*1a60*/  MOV R2, 0x1a80 ;  /* 0x00001a8000027802 */ /* 0x000fce0000000f00 */
[----:B-----5:R-:W-:Y:S05]  /*1a70*/  CALL.REL.NOINC `($__internal_6_$__cuda_sm3x_div_rn_noftz_f32_slowpath) ;  /* 0x0000000c00787944 */ /* 0x020fea0003c00000 */
[----:B------:R-:W-:-:S07]  /*1a80*/  MOV R11, R0 ;  /* 0x00000000000b7202 */ /* 0x000fce0000000f00 */
.L_x_206:
[----:B------:R-:W-:Y:S05]  /*1a90*/  BSYNC.RECONVERGENT B2 ;  /* 0x0000000000027941 */ /* 0x000fea0003800200 */
.L_x_205:
[----:B------:R-:W-:-:S06]  /*1aa0*/  UIMAD UR5, UR5, UR5, UR11 ;  /* 0x00000005050572a4 */ /* 0x000fcc000f8e020b */
        /* <DEDUP_REMOVED lines=9> */
.L_x_207:
[----:B------:R-:W-:Y:S01]  /*1b40*/  FMUL.FTZ R3, R21, R2 ;  /* 0x0000000215037220 */ /* 0x000fe20000410000 */
[----:B------:R-:W-:-:S03]  /*1b50*/  FMUL.FTZ R2, R2, 0.5 ;  /* 0x3f00000002027820 */ /* 0x000fc60000410000 */
[----:B------:R-:W-:-:S04]  /*1b60*/  FFMA R0, -R3, R3, R21 ;  /* 0x0000000303007223 */ /* 0x000fc80000000115 */
[----:B------:R-:W-:-:S07]  /*1b70*/  FFMA R3, R0, R2, R3 ;  /* 0x0000000200037223 */ /* 0x000fce0000000003 */
.L_x_208:
        /* <DEDUP_REMOVED lines=13> */
.L_x_209:
[----:B------:R-:W-:-:S05]  /*1c50*/  FADD R0, -R0, 1 ;  /* 0x3f80000000007421 */ /* 0x000fca0000000100 */
[----:B------:R-:W-:-:S05]  /*1c60*/  FMNMX R3, RZ, R0, !PT ;  /* 0x00000000ff037209 */ /* 0x000fca0007800000 */
[----:B------:R-:W-:Y:S01]  /*1c70*/  FFMA R18, R3, R11, R18 ;  /* 0x0000000b03127223 */ /* 0x000fe20000000012 */
[----:B------:R-:W-:Y:S06]  /*1c80*/  BRA.U UP0, `(.L_x_210) ;  /* 0xffffffe5006c7547 */ /* 0x000fec000b83ffff */
.L_x_171:
[----:B------:R-:W0:Y:S01]  /*1c90*/  LDCU.U8 UR4, c[0x0][0x39c] ;  /* 0x00007380ff0477ac */ /* 0x000e220008000000 */
[----:B------:R-:W-:Y:S01]  /*1ca0*/  MOV R9, 0x3b808081 ;  /* 0x3b80808100097802 */ /* 0x000fe20000000f00 */
[----:B------:R-:W-:-:S04]  /*1cb0*/  IMAD.MOV.U32 R0, RZ, RZ, 0x437f0000 ;  /* 0x437f0000ff007424 */ /* 0x000fc800078e00ff */
[----:B------:R-:W-:-:S04]  /*1cc0*/  FFMA R0, R9, -R0, 1 ;  /* 0x3f80000009007423 */ /* 0x000fc80000000800 */
[----:B------:R-:W-:Y:S01]  /*1cd0*/  FFMA R9, R0, R9, 0.0039215688593685626984 ;  /* 0x3b80808100097423 */ /* 0x000fe20000000009 */
[----:B0-----:R-:W-:-:S04]  /*1ce0*/  I2FP.F32.U32 R3, UR4 ;  /* 0x0000000400037c45 */ /* 0x001fc80008201000 */
[----:B------:R-:W0:Y:S01]  /*1cf0*/  FCHK P0, R3, 255 ;  /* 0x437f000003007902 */ /* 0x000e220000000000 */
[----:B------:R-:W-:-:S04]  /*1d00*/  FFMA R0, R9, R3, RZ ;  /* 0x0000000309007223 */ /* 0x000fc800000000ff */
[----:B------:R-:W-:-:S04]  /*1d10*/  FFMA R5, R0, -255, R3 ;  /* 0xc37f000000057823 */ /* 0x000fc80000000003 */
[----:B------:R-:W-:Y:S01]  /*1d20*/  FFMA R9, R9, R5, R0 ;  /* 0x0000000509097223 */ /* 0x000fe20000000000 */
[----:B0-----:R-:W-:Y:S06]  /*1d30*/  @!P0 BRA `(.L_x_211) ;  /* 0x0000000000108947 */ /* 0x001fec0003800000 */
[----:B------:R-:W-:Y:S01]  /*1d40*/  HFMA2 R0, -RZ, RZ, 3.748046875, 0 ;  /* 0x437f0000ff007431 */ /* 0x000fe200000001ff */
[----:B------:R-:W-:-:S07]  /*1d50*/  MOV R2, 0x1d70 ;  /* 0x00001d7000027802 */ /* 0x000fce0000000f00 */
[----:B-----5:R-:W-:Y:S05]  /*1d60*/  CALL.REL.NOINC `($__internal_6_$__cuda_sm3x_div_rn_noftz_f32_slowpath) ;  /* 0x0000000800bc7944 */ /* 0x020fea0003c00000 */
[----:B------:R-:W-:-:S07]  /*1d70*/  MOV R9, R0 ;  /* 0x0000000000097202 */ /* 0x000fce0000000f00 */
.L_x_211:
[----:B------:R-:W0:Y:S01]  /*1d80*/  LDCU UR4, c[0x0][0x39c] ;  /* 0x00007380ff0477ac */ /* 0x000e220008000800 */
[----:B------:R-:W-:Y:S02]  /*1d90*/  HFMA2 R8, -RZ, RZ, 0.9375, -7.688999176025390625e-06 ;  /* 0x3b808081ff087431 */ /* 0x000fe400000001ff */
[----:B------:R-:W-:-:S04]  /*1da0*/  IMAD.MOV.U32 R3, RZ, RZ, 0x437f0000 ;  /* 0x437f0000ff037424 */ /* 0x000fc800078e00ff */
[----:B------:R-:W-:-:S04]  /*1db0*/  FFMA R5, R8, -R3, 1 ;  /* 0x3f80000008057423 */ /* 0x000fc80000000803 */
[----:B------:R-:W-:Y:S01]  /*1dc0*/  FFMA R8, R5, R8, 0.0039215688593685626984 ;  /* 0x3b80808105087423 */ /* 0x000fe20000000008 */
[----:B0-----:R-:W-:-:S04]  /*1dd0*/  USHF.R.U32.HI UR4, URZ, 0x8, UR4 ;  /* 0x00000008ff047899 */ /* 0x001fc80008011604 */
[----:B------:R-:W-:-:S06]  /*1de0*/  ULOP3.LUT UR4, UR4, 0xff, URZ, 0xc0, !UPT ;  /* 0x000000ff04047892 */ /* 0x000fcc000f8ec0ff */
[----:B------:R-:W-:-:S04]  /*1df0*/  I2FP.F32.U32 R3, UR4 ;  /* 0x0000000400037c45 */ /* 0x000fc80008201000 */
        /* <DEDUP_REMOVED lines=9> */
.L_x_212:
[----:B------:R-:W0:Y:S01]  /*1e90*/  LDCU UR4, c[0x0][0x39c] ;  /* 0x00007380ff0477ac */ /* 0x000e220008000800 */
[----:B------:R-:W-:Y:S01]  /*1ea0*/  MOV R5, 0x3b808081 ;  /* 0x3b80808100057802 */ /* 0x000fe20000000f00 */
        /* <DEDUP_REMOVED lines=15> */
.L_x_213:
[----:B------:R-:W0:Y:S01]  /*1fa0*/  LDCU.U16 UR4, c[0x0][0x39e] ;  /* 0x000073c0ff0477ac */ /* 0x000e220008000400 */
[----:B------:R-:W-:Y:S02]  /*1fb0*/  HFMA2 R4, -RZ, RZ, 0.9375, -7.688999176025390625e-06 ;  /* 0x3b808081ff047431 */ /* 0x000fe400000001ff */
[----:B------:R-:W-:-:S04]  /*1fc0*/  IMAD.MOV.U32 R11, RZ, RZ, 0x437f0000 ;  /* 0x437f0000ff0b7424 */ /* 0x000fc800078e00ff */
[----:B------:R-:W-:-:S04]  /*1fd0*/  FFMA R11, R4, -R11, 1 ;  /* 0x3f800000040b7423 */ /* 0x000fc8000000080b */
[----:B------:R-:W-:Y:S01]  /*1fe0*/  FFMA R4, R11, R4, 0.0039215688593685626984 ;  /* 0x3b8080810b047423 */ /* 0x000fe20000000004 */
[----:B0-----:R-:W0:Y:S08]  /*1ff0*/  I2F.U8 R3, UR4.B1 ;  /* 0x1000000400037d06 */ /* 0x001e300008001000 */
[----:B0-----:R-:W0:Y:S01]  /*2000*/  FCHK P0, R3, 255 ;  /* 0x437f000003007902 */ /* 0x001e220000000000 */
        /* <DEDUP_REMOVED lines=8> */
.L_x_214:
[----:B-----5:R-:W0:Y:S01]  /*2090*/  I2F.U8 R3, R7 ;  /* 0x0000000700037306 */ /* 0x020e220000001000 */
[----:B------:R-:W1:Y:S01]  /*20a0*/  LDCU UR4, c[0x0][0x3a0] ;  /* 0x00007400ff0477ac */ /* 0x000e620008000800 */
[----:B------:R-:W-:Y:S01]  /*20b0*/  MOV R0, 0x3b808081 ;  /* 0x3b80808100007802 */ /* 0x000fe20000000f00 */
[----:B------:R-:W-:Y:S01]  /*20c0*/  IMAD.MOV.U32 R11, RZ, RZ, 0x437f0000 ;  /* 0x437f0000ff0b7424 */ /* 0x000fe200078e00ff */
[----:B------:R-:W-:Y:S03]  /*20d0*/  BSSY.RECONVERGENT B2, `(.L_x_215) ;  /* 0x000000e000027945 */ /* 0x000fe60003800200 */
[----:B------:R-:W-:-:S04]  /*20e0*/  FFMA R11, R0, -R11, 1 ;  /* 0x3f800000000b7423 */ /* 0x000fc8000000080b */
[----:B------:R-:W-:Y:S01]  /*20f0*/  FFMA R0, R11, R0, 0.0039215688593685626984 ;  /* 0x3b8080810b007423 */ /* 0x000fe20000000000 */
[----:B0-----:R-:W0:Y:S03]  /*2100*/  FCHK P0, R3, 255 ;  /* 0x437f000003007902 */ /* 0x001e260000000000 */
[----:B------:R-:W-:Y:S01]  /*2110*/  FFMA R2, R0, R3, RZ ;  /* 0x0000000300027223 */ /* 0x000fe200000000ff */
[----:B-1----:R-:W-:-:S03]  /*2120*/  FMUL.SAT R18, R18, UR4 ;  /* 0x0000000412127c20 */ /* 0x002fc60008402000 */
[----:B------:R-:W-:Y:S01]  /*2130*/  FFMA R11, R2, -255, R3 ;  /* 0xc37f0000020b7823 */ /* 0x000fe20000000003 */
[----:B------:R-:W-:-:S03]  /*2140*/  FFMA R9, R18, -R9, 1 ;  /* 0x3f80000012097423 */ /* 0x000fc60000000809 */
[----:B------:R-:W-:Y:S01]  /*2150*/  FFMA R2, R0, R11, R2 ;  /* 0x0000000b00027223 */ /* 0x000fe20000000002 */
[----:B0-----:R-:W-:Y:S06]  /*2160*/  @!P0 BRA `(.L_x_216) ;  /* 0x0000000000108947 */ /* 0x001fec0003800000 */
[----:B------:R-:W-:Y:S01]  /*2170*/  HFMA2 R0, -RZ, RZ, 3.748046875, 0 ;  /* 0x437f0000ff007431 */ /* 0x000fe200000001ff */
[----:B------:R-:W-:-:S07]  /*2180*/  MOV R2, 0x21a0 ;  /* 0x000021a000027802 */ /* 0x000fce0000000f00 */
[----:B------:R-:W-:Y:S05]  /*2190*/  CALL.REL.NOINC `($__internal_6_$__cuda_sm3x_div_rn_noftz_f32_slowpath) ;  /* 0x0000000400b07944 */ /* 0x000fea0003c00000 */
[----:B------:R-:W-:-:S07]  /*21a0*/  MOV R2, R0 ;  /* 0x0000000000027202 */ /* 0x000fce0000000f00 */
.L_x_216:
[----:B------:R-:W-:Y:S05]  /*21b0*/  BSYNC.RECONVERGENT B2 ;  /* 0x0000000000027941 */ /* 0x000fea0003800200 */
.L_x_215:
[----:B------:R-:W-:Y:S01]  /*21c0*/  HFMA2 R10, -RZ, RZ, 0.9375, -7.688999176025390625e-06 ;  /* 0x3b808081ff0a7431 */ /* 0x000fe200000001ff */
[----:B------:R-:W-:Y:S01]  /*21d0*/  SHF.R.U32.HI R0, RZ, 0x8, R7 ;  /* 0x00000008ff007819 */ /* 0x000fe20000011607 */
[----:B------:R-:W-:Y:S02]  /*21e0*/  IMAD.MOV.U32 R3, RZ, RZ, 0x437f0000 ;  /* 0x437f0000ff037424 */ /* 0x000fe400078e00ff */
[----:B------:R-:W-:Y:S01]  /*21f0*/  FADD R2, -R2, 1 ;  /* 0x3f80000002027421 */ /* 0x000fe20000000100 */
[----:B------:R-:W-:Y:S01]  /*2200*/  BSSY.RECONVERGENT B2, `(.L_x_217) ;  /* 0x0000010000027945 */ /* 0x000fe20003800200 */
[----:B------:R-:W-:Y:S01]  /*2210*/  LOP3.LUT R0, R0, 0xff, RZ, 0xc0, !PT ;  /* 0x000000ff00007812 */ /* 0x000fe200078ec0ff */
[----:B------:R-:W-:Y:S01]  /*2220*/  FFMA R8, R18, -R8, 1 ;  /* 0x3f80000012087423 */ /* 0x000fe20000000808 */
[----:B------:R-:W-:Y:S01]  /*2230*/  FFMA.SAT R9, R9, -R2, 1 ;  /* 0x3f80000009097423 */ /* 0x000fe20000002802 */
        /* <DEDUP_REMOVED lines=8> */
[----:B------:R-:W-:Y:S02]  /*22c0*/  MOV R0, 0x437f0000 ;  /* 0x437f000000007802 */ /* 0x000fe40000000f00 */
[----:B------:R-:W-:-:S07]  /*22d0*/  MOV R2, 0x22f0 ;  /* 0x000022f000027802 */ /* 0x000fce0000000f00 */
[----:B------:R-:W-:Y:S05]  /*22e0*/  CALL.REL.NOINC `($__internal_6_$__cuda_sm3x_div_rn_noftz_f32_slowpath) ;  /* 0x00000004005c7944 */ /* 0x000fea0003c00000 */
[----:B------:R-:W-:-:S07]  /*22f0*/  MOV R10, R0 ;  /* 0x00000000000a7202 */ /* 0x000fce0000000f00 */
.L_x_218:
[----:B------:R-:W-:Y:S05]  /*2300*/  BSYNC.RECONVERGENT B2 ;  /* 0x0000000000027941 */ /* 0x000fea0003800200 */
.L_x_217:
[----:B------:R-:W-:Y:S01]  /*2310*/  SHF.R.U32.HI R0, RZ, 0x10, R7 ;  /* 0x00000010ff007819 */ /* 0x000fe20000011607 */
[----:B------:R-:W-:Y:S02]  /*2320*/  HFMA2 R2, -RZ, RZ, 0.9375, -7.688999176025390625e-06 ;  /* 0x3b808081ff027431 */ /* 0x000fe400000001ff */
[----:B------:R-:W-:Y:S01]  /*2330*/  IMAD.MOV.U32 R3, RZ, RZ, 0x437f0000 ;  /* 0x437f0000ff037424 */ /* 0x000fe200078e00ff */
[----:B------:R-:W-:Y:S01]  /*2340*/  BSSY.RECONVERGENT B2, `(.L_x_219) ;  /* 0x0000012000027945 */ /* 0x000fe20003800200 */
[----:B------:R-:W-:Y:S01]  /*2350*/  LOP3.LUT R0, R0, 0xff, RZ, 0xc0, !PT ;  /* 0x000000ff00007812 */ /* 0x000fe200078ec0ff */
[----:B------:R-:W-:-:S03]  /*2360*/  FFMA R5, R18, -R5, 1 ;  /* 0x3f80000012057423 */ /* 0x000fc60000000805 */
[----:B------:R-:W-:Y:S01]  /*2370*/  I2FP.F32.U32 R11, R0 ;  /* 0x00000000000b7245 */ /* 0x000fe20000201000 */
[----:B------:R-:W-:-:S03]  /*2380*/  FFMA R3, R2, -R3, 1 ;  /* 0x3f80000002037423 */ /* 0x000fc60000000803 */
[----:B------:R-:W0:Y:S01]  /*2390*/  FCHK P0, R11, 255 ;  /* 0x437f00000b007902 */ /* 0x000e220000000000 */
[----:B------:R-:W-:Y:S01]  /*23a0*/  FFMA R0, R3, R2, 0.0039215688593685626984 ;  /* 0x3b80808103007423 */ /* 0x000fe20000000002 */
[----:B------:R-:W-:-:S03]  /*23b0*/  FADD R3, -R10, 1 ;  /* 0x3f8000000a037421 */ /* 0x000fc60000000100 */
[----:B------:R-:W-:Y:S01]  /*23c0*/  FFMA R2, R0, R11, RZ ;  /* 0x0000000b00027223 */ /* 0x000fe200000000ff */
[----:B------:R-:W-:-:S03]  /*23d0*/  FFMA.SAT R8, R8, -R3, 1 ;  /* 0x3f80000008087423 */ /* 0x000fc60000002803 */
[----:B------:R-:W-:-:S04]  /*23e0*/  FFMA R13, R2, -255, R11 ;  /* 0xc37f0000020d7823 */ /* 0x000fc8000000000b */
[----:B------:R-:W-:Y:S01]  /*23f0*/  FFMA R2, R0, R13, R2 ;  /* 0x0000000d00027223 */ /* 0x000fe20000000002 */
[----:B0-----:R-:W-:Y:S06]  /*2400*/  @!P0 BRA `(.L_x_220) ;  /* 0x0000000000148947 */ /* 0x001fec0003800000 */
[----:B------:R-:W-:Y:S02]  /*2410*/  MOV R3, R11 ;  /* 0x0000000b00037202 */ /* 0x000fe40000000f00 */
[----:B------:R-:W-:Y:S02]  /*2420*/  MOV R0, 0x437f0000 ;  /* 0x437f000000007802 */ /* 0x000fe40000000f00 */
[----:B------:R-:W-:-:S07]  /*2430*/  MOV R2, 0x2450 ;  /* 0x0000245000027802 */ /* 0x000fce0000000f00 */
[----:B------:R-:W-:Y:S05]  /*2440*/  CALL.REL.NOINC `($__internal_6_$__cuda_sm3x_div_rn_noftz_f32_slowpath) ;  /* 0x0000000400047944 */ /* 0x000fea0003c00000 */
[----:B------:R-:W-:-:S07]  /*2450*/  MOV R2, R0 ;  /* 0x0000000000027202 */ /* 0x000fce0000000f00 */
.L_x_220:
[----:B------:R-:W-:Y:S05]  /*2460*/  BSYNC.RECONVERGENT B2 ;  /* 0x0000000000027941 */ /* 0x000fea0003800200 */
.L_x_219:
[----:B------:R-:W0:Y:S01]  /*2470*/  I2F.U8 R3, R7.B3 ;  /* 0x3000000700037306 */ /* 0x000e220000001000 */
[----:B------:R-:W-:Y:S02]  /*2480*/  HFMA2 R11, -RZ, RZ, 3.748046875, 0 ;  /* 0x437f0000ff0b7431 */ /* 0x000fe400000001ff */
[----:B------:R-:W-:Y:S02]  /*2490*/  IMAD.MOV.U32 R0, RZ, RZ, 0x3b808081 ;  /* 0x3b808081ff007424 */ /* 0x000fe400078e00ff */
[----:B------:R-:W-:Y:S01]  /*24a0*/  FADD R2, -R2, 1 ;  /* 0x3f80000002027421 */ /* 0x000fe20000000100 */
[----:B------:R-:W-:Y:S01]  /*24b0*/  BSSY.RECONVERGENT B2, `(.L_x_221) ;  /* 0x000000d000027945 */ /* 0x000fe20003800200 */
[----:B------:R-:W-:Y:S02]  /*24c0*/  FMUL R4, R18, R4 ;  /* 0x0000000412047220 */ /* 0x000fe40000400000 */
[----:B------:R-:W-:Y:S01]  /*24d0*/  FFMA.SAT R5, R5, -R2, 1 ;  /* 0x3f80000005057423 */ /* 0x000fe20000002802 */
[----:B------:R-:W-:Y:S01]  /*24e0*/  FFMA R11, R0, -R11, 1 ;  /* 0x3f800000000b7423 */ /* 0x000fe2000000080b */
[----:B0-----:R-:W0:Y:S03]  /*24f0*/  FCHK P0, R3, 255 ;  /* 0x437f000003007902 */ /* 0x001e260000000000 */
[----:B------:R-:W-:-:S04]  /*2500*/  FFMA R0, R11, R0, 0.0039215688593685626984 ;  /* 0x3b8080810b007423 */ /* 0x000fc80000000000 */
[----:B------:R-:W-:-:S04]  /*2510*/  FFMA R10, R0, R3, RZ ;  /* 0x00000003000a7223 */ /* 0x000fc800000000ff */
[----:B------:R-:W-:-:S04]  /*2520*/  FFMA R11, R10, -255, R3 ;  /* 0xc37f00000a0b7823 */ /* 0x000fc80000000003 */
[----:B------:R-:W-:Y:S01]  /*2530*/  FFMA R0, R0, R11, R10 ;  /* 0x0000000b00007223 */ /* 0x000fe2000000000a */
[----:B0-----:R-:W-:Y:S06]  /*2540*/  @!P0 BRA `(.L_x_222) ;  /* 0x00000000000c8947 */ /* 0x001fec0003800000 */
[----:B------:R-:W-:Y:S02]  /*2550*/  MOV R0, 0x437f0000 ;  /* 0x437f000000007802 */ /* 0x000fe40000000f00 */
[----:B------:R-:W-:-:S07]  /*2560*/  MOV R2, 0x2580 ;  /* 0x0000258000027802 */ /* 0x000fce0000000f00 */
[----:B------:R-:W-:Y:S05]  /*2570*/  CALL.REL.NOINC `($__internal_6_$__cuda_sm3x_div_rn_noftz_f32_slowpath) ;  /* 0x0000000000b87944 */ /* 0x000fea0003c00000 */
.L_x_222:
[----:B------:R-:W-:Y:S05]  /*2580*/  BSYNC.RECONVERGENT B2 ;  /* 0x0000000000027941 */ /* 0x000fea0003800200 */
.L_x_221:
[----:B------:R-:W-:Y:S01]  /*2590*/  FMNMX R0, R4, R0, !PT ;  /* 0x0000000004007209 */ /* 0x000fe20007800000 */
[----:B------:R-:W-:Y:S01]  /*25a0*/  FMUL R5, R5, 255 ;  /* 0x437f000005057820 */ /* 0x000fe20000400000 */
[----:B------:R-:W-:Y:S01]  /*25b0*/  FMUL R8, R8, 255 ;  /* 0x437f000008087820 */ /* 0x000fe20000400000 */
[----:B------:R-:W-:Y:S01]  /*25c0*/  FMUL R9, R9, 255 ;  /* 0x437f000009097820 */ /* 0x000fe20000400000 */
[----:B------:R-:W0:Y:S01]  /*25d0*/  LDC.64 R2, c[0x0][0x380] ;  /* 0x0000e000ff027b82 */ /* 0x000e220000000a00 */
[----:B------:R-:W-:Y:S02]  /*25e0*/  FADD.SAT R0, RZ, R0 ;  /* 0x00000000ff007221 */ /* 0x000fe40000002000 */
[----:B------:R-:W1:Y:S02]  /*25f0*/  F2I.U32.TRUNC.NTZ R5, R5 ;  /* 0x0000000500057305 */ /* 0x000e64000020f000 */
[----:B------:R-:W-:-:S06]  /*2600*/  FMUL R0, R0, 255 ;  /* 0x437f000000007820 */ /* 0x000fcc0000400000 */
[----:B------:R-:W2:Y:S01]  /*2610*/  F2I.U32.TRUNC.NTZ R8, R8 ;  /* 0x0000000800087305 */ /* 0x000ea2000020f000 */
[----:B-1----:R-:W-:-:S07]  /*2620*/  SHF.L.U32 R4, R5, 0x10, RZ ;  /* 0x0000001005047819 */ /* 0x002fce00000006ff */
[----:B------:R-:W1:Y:S01]  /*2630*/  F2I.U32.TRUNC.NTZ R0, R0 ;  /* 0x0000000000007305 */ /* 0x000e62000020f000 */
[----:B------:R-:W-:Y:S01]  /*2640*/  LOP3.LUT R7, R4, 0xff0000, RZ, 0xc0, !PT ;  /* 0x00ff000004077812 */ /* 0x000fe200078ec0ff */
[----:B--2---:R-:W-:-:S06]  /*2650*/  IMAD.SHL.U32 R8, R8, 0x100, RZ ;  /* 0x0000010008087824 */ /* 0x004fcc00078e00ff */
[----:B------:R-:W2:Y:S01]  /*2660*/  F2I.U32.TRUNC.NTZ R9, R9 ;  /* 0x0000000900097305 */ /* 0x000ea2000020f000 */
[----:B------:R-:W-:Y:S02]  /*2670*/  LOP3.LUT R5, R8, 0xff00, RZ, 0xc0, !PT ;  /* 0x0000ff0008057812 */ /* 0x000fe400078ec0ff */
[----:B-1----:R-:W-:Y:S01]  /*2680*/  LEA R4, R0, R7, 0x18 ;  /* 0x0000000700047211 */ /* 0x002fe200078ec0ff */
[----:B0-----:R-:W-:Y:S01]  /*2690*/  IMAD.WIDE R6, R6, 0x4, R2 ;  /* 0x0000000406067825 */ /* 0x001fe200078e0202 */
[----:B--2---:R-:W-:-:S04]  /*26a0*/  LOP3.LUT R10, R9, 0xff, RZ, 0xc0, !PT ;  /* 0x000000ff090a7812 */ /* 0x004fc800078ec0ff */
[----:B------:R-:W-:-:S05]  /*26b0*/  IADD3 R5, PT, PT, R10, R4, R5 ;  /* 0x000000040a057210 */ /* 0x000fca0007ffe005 */
[----:B------:R-:W-:Y:S01]  /*26c0*/  STG.E desc[UR14][R6.64], R5 ;  /* 0x0000000506007986 */ /* 0x000fe2000c10190e */
[----:B------:R-:W-:Y:S05]  /*26d0*/  EXIT ;  /* 0x000000000000794d */ /* 0x000fea0003800000 */
        .weak           $__internal_5_$__cuda_sm20_sqrt_rn_f32_slowpath
        .type           $__internal_5_$__cuda_sm20_sqrt_rn_f32_slowpath,@function
        .size           $__internal_5_$__cuda_sm20_sqrt_rn_f32_slowpath,($__internal_6_$__cuda_sm3x_div_rn_noftz_f32_slowpath - $__internal_5_$__cuda_sm20_sqrt_rn_f32_slowpath)
$__internal_5_$__cuda_sm20_sqrt_rn_f32_slowpath:
[----:B------:R-:W-:-:S13]  /*26e0*/  LOP3.LUT P0, RZ, R21, 0x7fffffff, RZ, 0xc0, !PT ;  /* 0x7fffffff15ff7812 */ /* 0x000fda000780c0ff */
[----:B------:R-:W-:Y:S01]  /*26f0*/  @!P0 MOV R2, R21 ;  /* 0x0000001500028202 */ /* 0x000fe20000000f00 */
[----:B------:R-:W-:Y:S06]  /*2700*/  @!P0 BRA `(.L_x_223) ;  /* 0x0000000000448947 */ /* 0x000fec0003800000 */
[----:B------:R-:W-:-:S13]  /*2710*/  FSETP.GEU.FTZ.AND P0, PT, R21, RZ, PT ;  /* 0x000000ff1500720b */ /* 0x000fda0003f1e000 */
[----:B------:R-:W-:Y:S01]  /*2720*/  @!P0 MOV R2, 0x7fffffff ;  /* 0x7fffffff00028802 */ /* 0x000fe20000000f00 */
[----:B------:R-:W-:Y:S06]  /*2730*/  @!P0 BRA `(.L_x_223) ;  /* 0x0000000000388947 */ /* 0x000fec0003800000 */
[----:B------:R-:W-:-:S13]  /*2740*/  FSETP.GTU.FTZ.AND P0, PT, |R21|, +INF , PT ;  /* 0x7f8000001500780b */ /* 0x000fda0003f1c200 */
[----:B------:R-:W-:Y:S01]  /*2750*/  @P0 FADD.FTZ R2, R21, 1 ;  /* 0x3f80000015020421 */ /* 0x000fe20000010000 */
[----:B------:R-:W-:Y:S06]  /*2760*/  @P0 BRA `(.L_x_223) ;  /* 0x00000000002c0947 */ /* 0x000fec0003800000 */
[----:B------:R-:W-:-:S13]  /*2770*/  FSETP.NEU.FTZ.AND P0, PT, |R21|, +INF , PT ;  /* 0x7f8000001500780b */ /* 0x000fda0003f1d200 */
[----:B------:R-:W-:Y:S01]  /*2780*/  @!P0 IMAD.MOV.U32 R2, RZ, RZ, R21 ;  /* 0x000000ffff028224 */ /* 0x000fe200078e0015 */
[----:B------:R-:W-:Y:S06]  /*2790*/  @!P0 BRA `(.L_x_223) ;  /* 0x0000000000208947 */ /* 0x000fec0003800000 */
[----:B------:R-:W-:-:S04]  /*27a0*/  FFMA R21, R21, 1.84467440737095516160e+19, RZ ;  /* 0x5f80000015157823 */ /* 0x000fc800000000ff */
[----:B------:R-:W0:Y:S02]  /*27b0*/  MUFU.RSQ R16, R21 ;  /* 0x0000001500107308 */ /* 0x000e240000001400 */
[----:B0-----:R-:W-:Y:S01]  /*27c0*/  FMUL.FTZ R2, R21, R16 ;  /* 0x0000001015027220 */ /* 0x001fe20000410000 */
[----:B------:R-:W-:-:S03]  /*27d0*/  FMUL.FTZ R17, R16, 0.5 ;  /* 0x3f00000010117820 */ /* 0x000fc60000410000 */
[----:B------:R-:W-:-:S04]  /*27e0*/  FADD.FTZ R3, -R2, -RZ ;  /* 0x800000ff02037221 */ /* 0x000fc80000010100 */
[----:B------:R-:W-:-:S04]  /*27f0*/  FFMA R3, R2, R3, R21 ;  /* 0x0000000302037223 */ /* 0x000fc80000000015 */
[----:B------:R-:W-:-:S04]  /*2800*/  FFMA R2, R3, R17, R2 ;  /* 0x0000001103027223 */ /* 0x000fc80000000002 */
[----:B------:R-:W-:-:S07]  /*2810*/  FMUL.FTZ R2, R2, 2.3283064365386962891e-10 ;  /* 0x2f80000002027820 */ /* 0x000fce0000410000 */
.L_x_223:
[----:B------:R-:W-:Y:S01]  /*2820*/  HFMA2 R3, -RZ, RZ, 0, 0 ;  /* 0x00000000ff037431 */ /* 0x000fe200000001ff */
[----:B------:R-:W-:Y:S02]  /*2830*/  MOV R16, R2 ;  /* 0x0000000200107202 */ /* 0x000fe40000000f00 */
[----:B------:R-:W-:-:S04]  /*2840*/  MOV R2, R0 ;  /* 0x0000000000027202 */ /* 0x000fc80000000f00 */
[----:B------:R-:W-:Y:S05]  /*2850*/  RET.REL.NODEC R2 `(_ZN13CaptionEngine4CUDA16kernel_text_glowEPjPKjiifjf) ;  /* 0xffffffd402e87950 */ /* 0x000fea0003c3ffff */
        .weak           $__internal_6_$__cuda_sm3x_div_rn_noftz_f32_slowpath
        .type           $__internal_6_$__cuda_sm3x_div_rn_noftz_f32_slowpath,@function
        .size           $__internal_6_$__cuda_sm3x_div_rn_noftz_f32_slowpath,(.L_x_242 - $__internal_6_$__cuda_sm3x_div_rn_noftz_f32_slowpath)
$__internal_6_$__cuda_sm3x_div_rn_noftz_f32_slowpath:
[----:B------:R-:W-:Y:S01]  /*2860*/  SHF.R.U32.HI R16, RZ, 0x17, R0 ;  /* 0x00000017ff107819 */ /* 0x000fe20000011600 */
[----:B------:R-:W-:Y:S01]  /*2870*/  BSSY.RECONVERGENT B0, `(.L_x_224) ;  /* 0x0000062000007945 */ /* 0x000fe20003800200 */
[----:B------:R-:W-:Y:S02]  /*2880*/  SHF.R.U32.HI R20, RZ, 0x17, R3 ;  /* 0x00000017ff147819 */ /* 0x000fe40000011603 */
        /* <DEDUP_REMOVED lines=31> */
.L_x_225:
[----:B------:R-:W-:Y:S01]  /*2a80*/  LEA R21, R16, 0xc0800000, 0x17 ;  /* 0xc080000010157811 */ /* 0x000fe200078eb8ff */
[----:B------:R-:W-:Y:S01]  /*2a90*/  BSSY.RECONVERGENT B1, `(.L_x_230) ;  /* 0x0000036000017945 */ /* 0x000fe20003800200 */
[----:B------:R-:W-:Y:S02]  /*2aa0*/  IADD3 R20, PT, PT, R20, -0x7f, RZ ;  /* 0xffffff8114147810 */ /* 0x000fe40007ffe0ff */
[----:B------:R-:W-:Y:S02]  /*2ab0*/  IADD3 R24, PT, PT, -R21, R0, RZ ;  /* 0x0000000015187210 */ /* 0x000fe40007ffe1ff */
[C---:B------:R-:W-:Y:S01]  /*2ac0*/  IADD3 R16, PT, PT, R20.reuse, 0x7f, -R16 ;  /* 0x0000007f14107810 */ /* 0x040fe20007ffe810 */
[----:B------:R-:W-:Y:S01]  /*2ad0*/  IMAD R0, R20, -0x800000, R3 ;  /* 0xff80000014007824 */ /* 0x000fe200078e0203 */
[----:B------:R-:W0:Y:S01]  /*2ae0*/  MUFU.RCP R22, R24 ;  /* 0x0000001800167308 */ /* 0x000e220000001000 */
[----:B------:R-:W-:Y:S02]  /*2af0*/  FADD.FTZ R21, -R24, -RZ ;  /* 0x800000ff18157221 */ /* 0x000fe40000010100 */
[----:B------:R-:W-:-:S02]  /*2b00*/  IMAD.IADD R17, R16, 0x1, R17 ;  /* 0x0000000110117824 */ /* 0x000fc400078e0211 */
        /* <DEDUP_REMOVED lines=9> */
[----:B------:R-:W-:-:S04]  /*2ba0*/  IADD3 R3, PT, PT, R16, R17, RZ ;  /* 0x0000001110037210 */ /* 0x000fc80007ffe0ff */
        /* <DEDUP_REMOVED lines=15> */
[C---:B------:R-:W-:Y:S02]  /*2ca0*/  ISETP.NE.AND P2, PT, R3.reuse, RZ, PT ;  /* 0x000000ff0300720c */ /* 0x040fe40003f45270 */
[----:B------:R-:W-:Y:S02]  /*2cb0*/  LOP3.LUT R21, R16, 0x800000, RZ, 0xfc, !PT ;  /* 0x0080000010157812 */ /* 0x000fe400078efcff */
[----:B------:R-:W-:Y:S01]  /*2cc0*/  ISETP.NE.AND P1, PT, R3, RZ, PT ;  /* 0x000000ff0300720c */ /* 0x000fe20003f25270 */
[----:B------:R-:W-:Y:S01]  /*2cd0*/  IMAD.MOV R3, RZ, RZ, -R3 ;  /* 0x000000ffff037224 */ /* 0x000fe200078e0a03 */
[----:B------:R-:W-:-:S02]  /*2ce0*/  SHF.L.U32 R20, R21, R20, RZ ;  /* 0x0000001415147219 */ /* 0x000fc400000006ff */
[----:B------:R-:W-:Y:S02]  /*2cf0*/  FSETP.NEU.FTZ.AND P0, PT, R17, R22, PT ;  /* 0x000000161100720b */ /* 0x000fe40003f1d000 */
[----:B------:R-:W-:Y:S02]  /*2d00*/  SEL R16, R3, RZ, P2 ;  /* 0x000000ff03107207 */ /* 0x000fe40001000000 */
[----:B------:R-:W-:Y:S02]  /*2d10*/  ISETP.NE.AND P1, PT, R20, RZ, P1 ;  /* 0x000000ff1400720c */ /* 0x000fe40000f25270 */
[----:B------:R-:W-:Y:S02]  /*2d20*/  SHF.R.U32.HI R20, RZ, R16, R21 ;  /* 0x00000010ff147219 */ /* 0x000fe40000011615 */
[----:B------:R-:W-:Y:S02]  /*2d30*/  PLOP3.LUT P0, PT, P0, P1, PT, 0xf8, 0x8f ;  /* 0x00000000008f781c */ /* 0x000fe40000703f70 */
[----:B------:R-:W-:-:S02]  /*2d40*/  SHF.R.U32.HI R16, RZ, 0x1, R20 ;  /* 0x00000001ff107819 */ /* 0x000fc40000011614 */
[----:B------:R-:W-:-:S04]  /*2d50*/  SEL R3, RZ, 0x1, !P0 ;  /* 0x00000001ff037807 */ /* 0x000fc80004000000 */
[----:B------:R-:W-:-:S04]  /*2d60*/  LOP3.LUT R3, R3, 0x1, R16, 0xf8, !PT ;  /* 0x0000000103037812 */ /* 0x000fc800078ef810 */
[----:B------:R-:W-:-:S04]  /*2d70*/  LOP3.LUT R3, R3, R20, RZ, 0xc0, !PT ;  /* 0x0000001403037212 */ /* 0x000fc800078ec0ff */
[----:B------:R-:W-:-:S04]  /*2d80*/  IADD3 R3, PT, PT, R16, R3, RZ ;  /* 0x0000000310037210 */ /* 0x000fc80007ffe0ff */
[----:B------:R-:W-:Y:S01]  /*2d90*/  LOP3.LUT R0, R3, R0, RZ, 0xfc, !PT ;  /* 0x0000000003007212 */ /* 0x000fe200078efcff */
[----:B------:R-:W-:Y:S06]  /*2da0*/  BRA `(.L_x_233) ;  /* 0x0000000000107947 */ /* 0x000fec0003800000 */
.L_x_232:
[----:B------:R-:W-:-:S04]  /*2db0*/  LOP3.LUT R0, R0, 0x80000000, RZ, 0xc0, !PT ;  /* 0x8000000000007812 */ /* 0x000fc800078ec0ff */
[----:B------:R-:W-:Y:S01]  /*2dc0*/  LOP3.LUT R0, R0, 0x7f800000, RZ, 0xfc, !PT ;  /* 0x7f80000000007812 */ /* 0x000fe200078efcff */
[----:B------:R-:W-:Y:S06]  /*2dd0*/  BRA `(.L_x_233) ;  /* 0x0000000000047947 */ /* 0x000fec0003800000 */
.L_x_231:
[----:B------:R-:W-:-:S07]  /*2de0*/  LEA R0, R17, R0, 0x17 ;  /* 0x0000000011007211 */ /* 0x000fce00078eb8ff */
.L_x_233:
[----:B------:R-:W-:Y:S05]  /*2df0*/  BSYNC.RECONVERGENT B1 ;  /* 0x0000000000017941 */ /* 0x000fea0003800200 */
.L_x_230:
[----:B------:R-:W-:Y:S05]  /*2e00*/  BRA `(.L_x_234) ;  /* 0x0000000000207947 */ /* 0x000fea0003800000 */
.L_x_229:
[----:B------:R-:W-:-:S04]  /*2e10*/  LOP3.LUT R0, R0, 0x80000000, R3, 0x48, !PT ;  /* 0x8000000000007812 */ /* 0x000fc800078e4803 */
[----:B------:R-:W-:Y:S01]  /*2e20*/  LOP3.LUT R0, R0, 0x7f800000, RZ, 0xfc, !PT ;  /* 0x7f80000000007812 */ /* 0x000fe200078efcff */
[----:B------:R-:W-:Y:S06]  /*2e30*/  BRA `(.L_x_234) ;  /* 0x0000000000147947 */ /* 0x000fec0003800000 */
.L_x_228:
[----:B------:R-:W-:Y:S01]  /*2e40*/  LOP3.LUT R0, R0, 0x80000000, R3, 0x48, !PT ;  /* 0x8000000000007812 */ /* 0x000fe200078e4803 */
[----:B------:R-:W-:Y:S06]  /*2e50*/  BRA `(.L_x_234) ;  /* 0x00000000000c7947 */ /* 0x000fec0003800000 */
.L_x_227:
[----:B------:R-:W0:Y:S01]  /*2e60*/  MUFU.RSQ R0, -QNAN ;  /* 0xffc0000000007908 */ /* 0x000e220000001400 */
[----:B------:R-:W-:Y:S05]  /*2e70*/  BRA `(.L_x_234) ;  /* 0x0000000000047947 */ /* 0x000fea0003800000 */
.L_x_226:
[----:B------:R-:W-:-:S07]  /*2e80*/  FADD.FTZ R0, R3, R0 ;  /* 0x0000000003007221 */ /* 0x000fce0000010000 */
.L_x_234:
[----:B------:R-:W-:Y:S05]  /*2e90*/  BSYNC.RECONVERGENT B0 ;  /* 0x0000000000007941 */ /* 0x000fea0003800200 */
.L_x_224:
[----:B------:R-:W-:-:S04]  /*2ea0*/  HFMA2 R3, -RZ, RZ, 0, 0 ;  /* 0x00000000ff037431 */ /* 0x000fc800000001ff */
[----:B0-----:R-:W-:Y:S05]  /*2eb0*/  RET.REL.NODEC R2 `(_ZN13CaptionEngine4CUDA16kernel_text_glowEPjPKjiifjf) ;  /* 0xffffffd002507950 */ /* 0x001fea0003c3ffff */
.L_x_235:
        /* <DEDUP_REMOVED lines=12> */
.L_x_242:


//--------------------- .nv.global.init           --------------------------
	.section	.nv.global.init,"aw",@progbits
	.align	4
.nv.global.init:
	.type		__cudart_i2opi_f,@object
	.size		__cudart_i2opi_f,(.L_0 - __cudart_i2opi_f)
__cudart_i2opi_f:
        /*0000*/ 	.byte	0x41, 0x90, 0x43, 0x3c, 0x99, 0x95, 0x62, 0xdb, 0xc0, 0xdd, 0x34, 0xf5, 0xd1, 0x57, 0x27, 0xfc
        /*0010*/ 	.byte	0x29, 0x15, 0x44, 0x4e, 0x6e, 0x83, 0xf9, 0xa2
.L_0:


//--------------------- .nv.shared.reserved.0     --------------------------
	.section	.nv.shared.reserved.0,"aw",@nobits
	.weak		__nv_reservedSMEM_offset_0_alias
	.size		__nv_reservedSMEM_offset_0_alias, 0, 64
	.other		__nv_reservedSMEM_offset_0_alias,@"STO_CUDA_RESERVED_SHARED STV_DEFAULT"
__nv_reservedSMEM_offset_0_alias:
	.zero		0
	.zero		64


//--------------------- .nv.constant0._ZN13CaptionEngine4CUDA16kernel_compositeEPjPKjS3_iif --------------------------
	.section	.nv.constant0._ZN13CaptionEngine4CUDA16kernel_compositeEPjPKjS3_iif,"a",@progbits
	.sectionflags	@""
	.align	4
.nv.constant0._ZN13CaptionEngine4CUDA16kernel_compositeEPjPKjS3_iif:
	.zero		932


//--------------------- .nv.constant0._ZN13CaptionEngine4CUDA20kernel_blur_verticalEPjPKjiif --------------------------
	.section	.nv.constant0._ZN13CaptionEngine4CUDA20kernel_blur_verticalEPjPKjiif,"a",@progbits
	.sectionflags	@""
	.align	4
.nv.constant0._ZN13CaptionEngine4CUDA20kernel_blur_verticalEPjPKjiif:
	.zero		924


//--------------------- .nv.constant0._ZN13CaptionEngine4CUDA22kernel_blur_horizontalEPjPKjiif --------------------------
	.section	.nv.constant0._ZN13CaptionEngine4CUDA22kernel_blur_horizontalEPjPKjiif,"a",@progbits
	.sectionflags	@""
	.align	4
.nv.constant0._ZN13CaptionEngine4CUDA22kernel_blur_horizontalEPjPKjiif:
	.zero		924


//--------------------- .nv.constant0._ZN13CaptionEngine4CUDA27kernel_chromatic_aberrationEPjPKjiifff --------------------------
	.section	.nv.constant0._ZN13CaptionEngine4CUDA27kernel_chromatic_aberrationEPjPKjiifff,"a",@progbits
	.sectionflags	@""
	.align	4
.nv.constant0._ZN13CaptionEngine4CUDA27kernel_chromatic_aberrationEPjPKjiifff:
	.zero		932


//--------------------- .nv.constant0._ZN13CaptionEngine4CUDA22kernel_wave_distortionEPjPKjiiffff --------------------------
	.section	.nv.constant0._ZN13CaptionEngine4CUDA22kernel_wave_distortionEPjPKjiiffff,"a",@progbits
	.sectionflags	@""
	.align	4
.nv.constant0._ZN13CaptionEngine4CUDA22kernel_wave_distortionEPjPKjiiffff:
	.zero		936


//--------------------- .nv.constant0._ZN13CaptionEngine4CUDA13kernel_glitchEPjPKjiiffj --------------------------
	.section	.nv.constant0._ZN13CaptionEngine4CUDA13kernel_glitchEPjPKjiiffj,"a",@progbits
	.sectionflags	@""
	.align	4
.nv.constant0._ZN13CaptionEngine4CUDA13kernel_glitchEPjPKjiiffj:
	.zero		932


//--------------------- .nv.constant0._ZN13CaptionEngine4CUDA16kernel_text_glowEPjPKjiifjf --------------------------
	.section	.nv.constant0._ZN13CaptionEngine4CUDA16kernel_text_glowEPjPKjiifjf,"a",@progbits
	.sectionflags	@""
	.align	4
.nv.constant0._ZN13CaptionEngine4CUDA16kernel_text_glowEPjPKjiifjf:
	.zero		932


//--------------------- SYMBOLS --------------------------

	.type		.nv.reservedSmem.offset0,@object
	.size		.nv.reservedSmem.offset0,0x4
